	.target	sm_100a

	.elftype	@"ET_EXEC"


//--------------------- .note.nv.tkinfo           --------------------------
	.section	.note.nv.tkinfo,"",@"SHT_NOTE"
	.sectionflags	@"SHF_NOTE_NV_TKINFO"
	.tkinfo
        /*0018*/ 	.word	0x00000002
        /*0030*/ 	.string	""
        /*0030*/ 	.string	"ptxas"
        /*0030*/ 	.string	"Cuda compilation tools, release 13.0, V13.0.88"
        /*0030*/ 	.string	"Build cuda_13.0.r13.0/compiler.36424714_0"
        /*0030*/ 	.string	"-arch sm_100a -m 64 "



//--------------------- .note.nv.cuinfo           --------------------------
	.section	.note.nv.cuinfo,"",@"SHT_NOTE"
	.sectionflags	@"SHF_NOTE_NV_CUINFO"
        /*0018*/ 	.short	0x0002
        /*001a*/ 	.short	0x0064
        /*001c*/ 	.short	0x0082
	.zero		2


//--------------------- .nv.info                  --------------------------
	.section	.nv.info,"",@"SHT_CUDA_INFO"
	.align	4


	//----- nvinfo : EIATTR_REGCOUNT
	.align		4
        /*0000*/ 	.byte	0x04, 0x2f
        /*0002*/ 	.short	(.L_19 - .L_18)
	.align		4
.L_18:
        /*0004*/ 	.word	index@(_ZN7cutlass13device_kernelINS_4gemm6kernel13GemmUniversalIN4cute5tupleIJiiiiEEENS1_10collective13CollectiveMmaINS1_35MainloopSm100TmaUmmaWarpSpecializedILi8ELi2ELi4ENS5_IJNS4_1CILi4EEENSA_ILi1EEESC_EEEEENS5_IJNSA_ILi256EEENSA_ILi128EEESG_EEENS_12float_e4m3_tENS5_IJlSC_lEEESI_SJ_NS4_8TiledMMAINS4_8MMA_AtomIJNS4_10MMA_TraitsINS4_25SM100_MMA_F8F6F4_2x1SM_SSEJSI_SI_fSF_SG_NS4_17integral_constantINS4_4UMMA5MajorELSQ_0EEESR_NSO_INSP_7ScaleInELSS_0EEEST_EEEEEENS4_6LayoutINS5_IJSC_SC_SC_EEENS5_IJNSA_ILi0EEESY_SY_EEEEENS5_IJNS4_10UnderscoreES11_S11_EEEEENS4_18SM100_TMA_2SM_LOADENS4_14ComposedLayoutINS4_7SwizzleILi3ELi4ELi3EEENS4_18smem_ptr_flag_bitsILi8EEENSW_INS5_IJNSA_ILi8EEESG_EEENS5_IJSG_SC_EEEEEEEvNS4_8identityENS4_28SM100_TMA_2SM_LOAD_MULTICASTES1E_vS1F_EENS_8epilogue10collective18CollectiveEpilogueINS1I_23Sm100TmaWarpSpecializedILi2ELi2ELi64ELb0ELb0EEEJNS5_IJSG_SG_SG_EEENS5_IJNSW_ISG_SC_EENSW_INSA_ILi64EEESC_EEEEESI_SJ_SI_SJ_NS1I_6fusion15FusionCallbacksIS1M_NS1S_17LinearCombinationISI_fSI_fLNS_15FloatRoundStyleE2EEES1N_S1R_JEEENS4_5SM1004TMEM4LOAD26SM100_TMEM_LOAD_32dp32b64xENS4_13SM90_TMA_LOADENS15_INS16_ILi2ELi4ELi3EEES19_NSW_INS5_IJS1A_S1P_EEENS5_IJS1P_SC_EEEEEEENS4_39AutoVectorizingCopyWithAssumedAlignmentILi128EEENS4_14SM90_TMA_STOREES27_S29_S29_EEEvvEEEEvNT_6ParamsE)
        /*0008*/ 	.word	0x000000cd


	//----- nvinfo : EIATTR_FRAME_SIZE
	.align		4
.L_19:
        /*000c*/ 	.byte	0x04, 0x11
        /*000e*/ 	.short	(.L_21 - .L_20)
	.align		4
.L_20:
        /*0010*/ 	.word	index@($__internal_2_$__cuda_sm10x_tcgen05_guardrail_trap_unallocated_columns_being_dealloced)
        /*0014*/ 	.word	0x00000000


	//----- nvinfo : EIATTR_FRAME_SIZE
	.align		4
.L_21:
        /*0018*/ 	.byte	0x04, 0x11
        /*001a*/ 	.short	(.L_23 - .L_22)
	.align		4
.L_22:
        /*001c*/ 	.word	index@($__internal_1_$__cuda_sm10x_tcgen05_guardrail_trap_phase_invalid_during_alloc)
        /*0020*/ 	.word	0x00000000


	//----- nvinfo : EIATTR_FRAME_SIZE
	.align		4
.L_23:
        /*0024*/ 	.byte	0x04, 0x11
        /*0026*/ 	.short	(.L_25 - .L_24)
	.align		4
.L_24:
        /*0028*/ 	.word	index@($__internal_0_$__cuda_sm10x_tcgen05_guardrail_trap_col_being_dealloced_not_returned_by_alloc)
        /*002c*/ 	.word	0x00000000


	//----- nvinfo : EIATTR_FRAME_SIZE
	.align		4
.L_25:
        /*0030*/ 	.byte	0x04, 0x11
        /*0032*/ 	.short	(.L_27 - .L_26)
	.align		4
.L_26:
        /*0034*/ 	.word	index@(_ZN7cutlass13device_kernelINS_4gemm6kernel13GemmUniversalIN4cute5tupleIJiiiiEEENS1_10collective13CollectiveMmaINS1_35MainloopSm100TmaUmmaWarpSpecializedILi8ELi2ELi4ENS5_IJNS4_1CILi4EEENSA_ILi1EEESC_EEEEENS5_IJNSA_ILi256EEENSA_ILi128EEESG_EEENS_12float_e4m3_tENS5_IJlSC_lEEESI_SJ_NS4_8TiledMMAINS4_8MMA_AtomIJNS4_10MMA_TraitsINS4_25SM100_MMA_F8F6F4_2x1SM_SSEJSI_SI_fSF_SG_NS4_17integral_constantINS4_4UMMA5MajorELSQ_0EEESR_NSO_INSP_7ScaleInELSS_0EEEST_EEEEEENS4_6LayoutINS5_IJSC_SC_SC_EEENS5_IJNSA_ILi0EEESY_SY_EEEEENS5_IJNS4_10UnderscoreES11_S11_EEEEENS4_18SM100_TMA_2SM_LOADENS4_14ComposedLayoutINS4_7SwizzleILi3ELi4ELi3EEENS4_18smem_ptr_flag_bitsILi8EEENSW_INS5_IJNSA_ILi8EEESG_EEENS5_IJSG_SC_EEEEEEEvNS4_8identityENS4_28SM100_TMA_2SM_LOAD_MULTICASTES1E_vS1F_EENS_8epilogue10collective18CollectiveEpilogueINS1I_23Sm100TmaWarpSpecializedILi2ELi2ELi64ELb0ELb0EEEJNS5_IJSG_SG_SG_EEENS5_IJNSW_ISG_SC_EENSW_INSA_ILi64EEESC_EEEEESI_SJ_SI_SJ_NS1I_6fusion15FusionCallbacksIS1M_NS1S_17LinearCombinationISI_fSI_fLNS_15FloatRoundStyleE2EEES1N_S1R_JEEENS4_5SM1004TMEM4LOAD26SM100_TMEM_LOAD_32dp32b64xENS4_13SM90_TMA_LOADENS15_INS16_ILi2ELi4ELi3EEES19_NSW_INS5_IJS1A_S1P_EEENS5_IJS1P_SC_EEEEEEENS4_39AutoVectorizingCopyWithAssumedAlignmentILi128EEENS4_14SM90_TMA_STOREES27_S29_S29_EEEvvEEEEvNT_6ParamsE)
        /*0038*/ 	.word	0x00000000


	//----- nvinfo : EIATTR_MIN_STACK_SIZE
	.align		4
.L_27:
        /*003c*/ 	.byte	0x04, 0x12
        /*003e*/ 	.short	(.L_29 - .L_28)
	.align		4
.L_28:
        /*0040*/ 	.word	index@(_ZN7cutlass13device_kernelINS_4gemm6kernel13GemmUniversalIN4cute5tupleIJiiiiEEENS1_10collective13CollectiveMmaINS1_35MainloopSm100TmaUmmaWarpSpecializedILi8ELi2ELi4ENS5_IJNS4_1CILi4EEENSA_ILi1EEESC_EEEEENS5_IJNSA_ILi256EEENSA_ILi128EEESG_EEENS_12float_e4m3_tENS5_IJlSC_lEEESI_SJ_NS4_8TiledMMAINS4_8MMA_AtomIJNS4_10MMA_TraitsINS4_25SM100_MMA_F8F6F4_2x1SM_SSEJSI_SI_fSF_SG_NS4_17integral_constantINS4_4UMMA5MajorELSQ_0EEESR_NSO_INSP_7ScaleInELSS_0EEEST_EEEEEENS4_6LayoutINS5_IJSC_SC_SC_EEENS5_IJNSA_ILi0EEESY_SY_EEEEENS5_IJNS4_10UnderscoreES11_S11_EEEEENS4_18SM100_TMA_2SM_LOADENS4_14ComposedLayoutINS4_7SwizzleILi3ELi4ELi3EEENS4_18smem_ptr_flag_bitsILi8EEENSW_INS5_IJNSA_ILi8EEESG_EEENS5_IJSG_SC_EEEEEEEvNS4_8identityENS4_28SM100_TMA_2SM_LOAD_MULTICASTES1E_vS1F_EENS_8epilogue10collective18CollectiveEpilogueINS1I_23Sm100TmaWarpSpecializedILi2ELi2ELi64ELb0ELb0EEEJNS5_IJSG_SG_SG_EEENS5_IJNSW_ISG_SC_EENSW_INSA_ILi64EEESC_EEEEESI_SJ_SI_SJ_NS1I_6fusion15FusionCallbacksIS1M_NS1S_17LinearCombinationISI_fSI_fLNS_15FloatRoundStyleE2EEES1N_S1R_JEEENS4_5SM1004TMEM4LOAD26SM100_TMEM_LOAD_32dp32b64xENS4_13SM90_TMA_LOADENS15_INS16_ILi2ELi4ELi3EEES19_NSW_INS5_IJS1A_S1P_EEENS5_IJS1P_SC_EEEEEEENS4_39AutoVectorizingCopyWithAssumedAlignmentILi128EEENS4_14SM90_TMA_STOREES27_S29_S29_EEEvvEEEEvNT_6ParamsE)
        /*0044*/ 	.word	0x00000000
.L_29:


//--------------------- .nv.compat                --------------------------
	.section	.nv.compat,"",@"SHT_CUDA_COMPAT_INFO"
	.align	4
        /*0000*/ 	.byte	0x02, 0x09, 0x01, 0x00, 0x02, 0x02, 0x02, 0x00, 0x02, 0x05, 0x05, 0x00, 0x03, 0x07, 0x01, 0x01
        /*0010*/ 	.byte	0x02, 0x03, 0x01, 0x00, 0x02, 0x06, 0x01, 0x00, 0x04, 0x0b, 0x08, 0x00, 0x09, 0x00, 0x00, 0x00
        /*0020*/ 	.byte	0x00, 0x00, 0x00, 0x00


//--------------------- .nv.info._ZN7cutlass13device_kernelINS_4gemm6kernel13GemmUniversalIN4cute5tupleIJiiiiEEENS1_10collective13CollectiveMmaINS1_35MainloopSm100TmaUmmaWarpSpecializedILi8ELi2ELi4ENS5_IJNS4_1CILi4EEENSA_ILi1EEESC_EEEEENS5_IJNSA_ILi256EEENSA_ILi128EEESG_EEENS_12float_e4m3_tENS5_IJlSC_lEEESI_SJ_NS4_8TiledMMAINS4_8MMA_AtomIJNS4_10MMA_TraitsINS4_25SM100_MMA_F8F6F4_2x1SM_SSEJSI_SI_fSF_SG_NS4_17integral_constantINS4_4UMMA5MajorELSQ_0EEESR_NSO_INSP_7ScaleInELSS_0EEEST_EEEEEENS4_6LayoutINS5_IJSC_SC_SC_EEENS5_IJNSA_ILi0EEESY_SY_EEEEENS5_IJNS4_10UnderscoreES11_S11_EEEEENS4_18SM100_TMA_2SM_LOADENS4_14ComposedLayoutINS4_7SwizzleILi3ELi4ELi3EEENS4_18smem_ptr_flag_bitsILi8EEENSW_INS5_IJNSA_ILi8EEESG_EEENS5_IJSG_SC_EEEEEEEvNS4_8identityENS4_28SM100_TMA_2SM_LOAD_MULTICASTES1E_vS1F_EENS_8epilogue10collective18CollectiveEpilogueINS1I_23Sm100TmaWarpSpecializedILi2ELi2ELi64ELb0ELb0EEEJNS5_IJSG_SG_SG_EEENS5_IJNSW_ISG_SC_EENSW_INSA_ILi64EEESC_EEEEESI_SJ_SI_SJ_NS1I_6fusion15FusionCallbacksIS1M_NS1S_17LinearCombinationISI_fSI_fLNS_15FloatRoundStyleE2EEES1N_S1R_JEEENS4_5SM1004TMEM4LOAD26SM100_TMEM_LOAD_32dp32b64xENS4_13SM90_TMA_LOADENS15_INS16_ILi2ELi4ELi3EEES19_NSW_INS5_IJS1A_S1P_EEENS5_IJS1P_SC_EEEEEEENS4_39AutoVectorizingCopyWithAssumedAlignmentILi128EEENS4_14SM90_TMA_STOREES27_S29_S29_EEEvvEEEEvNT_6ParamsE --------------------------
	.section	.nv.info._ZN7cutlass13device_kernelINS_4gemm6kernel13GemmUniversalIN4cute5tupleIJiiiiEEENS1_10collective13CollectiveMmaINS1_35MainloopSm100TmaUmmaWarpSpecializedILi8ELi2ELi4ENS5_IJNS4_1CILi4EEENSA_ILi1EEESC_EEEEENS5_IJNSA_ILi256EEENSA_ILi128EEESG_EEENS_12float_e4m3_tENS5_IJlSC_lEEESI_SJ_NS4_8TiledMMAINS4_8MMA_AtomIJNS4_10MMA_TraitsINS4_25SM100_MMA_F8F6F4_2x1SM_SSEJSI_SI_fSF_SG_NS4_17integral_constantINS4_4UMMA5MajorELSQ_0EEESR_NSO_INSP_7ScaleInELSS_0EEEST_EEEEEENS4_6LayoutINS5_IJSC_SC_SC_EEENS5_IJNSA_ILi0EEESY_SY_EEEEENS5_IJNS4_10UnderscoreES11_S11_EEEEENS4_18SM100_TMA_2SM_LOADENS4_14ComposedLayoutINS4_7SwizzleILi3ELi4ELi3EEENS4_18smem_ptr_flag_bitsILi8EEENSW_INS5_IJNSA_ILi8EEESG_EEENS5_IJSG_SC_EEEEEEEvNS4_8identityENS4_28SM100_TMA_2SM_LOAD_MULTICASTES1E_vS1F_EENS_8epilogue10collective18CollectiveEpilogueINS1I_23Sm100TmaWarpSpecializedILi2ELi2ELi64ELb0ELb0EEEJNS5_IJSG_SG_SG_EEENS5_IJNSW_ISG_SC_EENSW_INSA_ILi64EEESC_EEEEESI_SJ_SI_SJ_NS1I_6fusion15FusionCallbacksIS1M_NS1S_17LinearCombinationISI_fSI_fLNS_15FloatRoundStyleE2EEES1N_S1R_JEEENS4_5SM1004TMEM4LOAD26SM100_TMEM_LOAD_32dp32b64xENS4_13SM90_TMA_LOADENS15_INS16_ILi2ELi4ELi3EEES19_NSW_INS5_IJS1A_S1P_EEENS5_IJS1P_SC_EEEEEEENS4_39AutoVectorizingCopyWithAssumedAlignmentILi128EEENS4_14SM90_TMA_STOREES27_S29_S29_EEEvvEEEEvNT_6ParamsE,"",@"SHT_CUDA_INFO"
	.sectionflags	@""
	.align	4


	//----- nvinfo : EIATTR_CUDA_API_VERSION
	.align		4
        /*0000*/ 	.byte	0x04, 0x37
        /*0002*/ 	.short	(.L_31 - .L_30)
.L_30:
        /*0004*/ 	.word	0x00000082


	//----- nvinfo : EIATTR_KPARAM_INFO
	.align		4
.L_31:
        /*0008*/ 	.byte	0x04, 0x17
        /*000a*/ 	.short	(.L_33 - .L_32)
.L_32:
        /*000c*/ 	.word	0x00000000
        /*0010*/ 	.short	0x0000
        /*0012*/ 	.short	0x0000
        /*0014*/ 	.byte	0x00, 0xf0, 0x01, 0x20


	//----- nvinfo : EIATTR_AT_ENTRY_FRAGMENTS
	.align		4
.L_33:
        /*0018*/ 	.byte	0x04, 0x4f
        /*001a*/ 	.short	(.L_35 - .L_34)


	//   ....[0]....
.L_34:
        /*001c*/ 	.word	0x00000007


	//----- nvinfo : EIATTR_RESERVED_SMEM_USED
	.align		4
.L_35:
        /*0020*/ 	.byte	0x01, 0x41
	.zero		2


	//----- nvinfo : EIATTR_SPARSE_MMA_MASK
	.align		4
        /*0024*/ 	.byte	0x03, 0x50
        /*0026*/ 	.short	0x0000


	//----- nvinfo : EIATTR_TCGEN05_2CTA_USED
	.align		4
        /*0028*/ 	.byte	0x01, 0x52
	.zero		2


	//----- nvinfo : EIATTR_MAXREG_COUNT
	.align		4
        /*002c*/ 	.byte	0x03, 0x1b
        /*002e*/ 	.short	0x00ff


	//----- nvinfo : EIATTR_NUM_BARRIERS
	.align		4
        /*0030*/ 	.byte	0x02, 0x4c
        /*0032*/ 	.byte	0x07
	.zero		1


	//----- nvinfo : EIATTR_EXTERNS
	.align		4
        /*0034*/ 	.byte	0x04, 0x0f
        /*0036*/ 	.short	(.L_37 - .L_36)


	//   ....[0]....
	.align		4
.L_36:
        /*0038*/ 	.word	index@(__assertfail)


	//----- nvinfo : EIATTR_MERCURY_ISA_VERSION
	.align		4
.L_37:
        /*003c*/ 	.byte	0x03, 0x5f
        /*003e*/ 	.short	0x0101


	//----- nvinfo : EIATTR_INT_WARP_WIDE_INSTR_OFFSETS
	.align		4
        /*0040*/ 	.byte	0x04, 0x31
        /*0042*/ 	.short	(.L_39 - .L_38)


	//   ....[0]....
.L_38:
        /*0044*/ 	.word	0x00000db0


	//   ....[1]....
        /*0048*/ 	.word	0x00000e50


	//   ....[2]....
        /*004c*/ 	.word	0x000044c0


	//   ....[3]....
        /*0050*/ 	.word	0x000044e0


	//   ....[4]....
        /*0054*/ 	.word	0x00004510


	//   ....[5]....
        /*0058*/ 	.word	0x000050c0


	//   ....[6]....
        /*005c*/ 	.word	0x00005130


	//   ....[7]....
        /*0060*/ 	.word	0x00005220


	//   ....[8]....
        /*0064*/ 	.word	0x000052d0


	//----- nvinfo : EIATTR_COOP_GROUP_MASK_REGIDS
	.align		4
.L_39:
        /*0068*/ 	.byte	0x04, 0x29
        /*006a*/ 	.short	(.L_41 - .L_40)


	//   ....[0]....
.L_40:
        /*006c*/ 	.word	0xffffffff


	//   ....[1]....
        /*0070*/ 	.word	0xffffffff


	//   ....[2]....
        /*0074*/ 	.word	0xffffffff


	//   ....[3]....
        /*0078*/ 	.word	0xffffffff


	//   ....[4]....
        /*007c*/ 	.word	0xffffffff


	//   ....[5]....
        /*0080*/ 	.word	0xffffffff


	//   ....[6]....
        /*0084*/ 	.word	0xffffffff


	//   ....[7]....
        /*0088*/ 	.word	0xffffffff


	//   ....[8]....
        /*008c*/ 	.word	0xffffffff


	//   ....[9]....
        /*0090*/ 	.word	0xffffffff


	//   ....[10]....
        /*0094*/ 	.word	0xffffffff


	//   ....[11]....
        /*0098*/ 	.word	0xffffffff


	//   ....[12]....
        /*009c*/ 	.word	0xffffffff


	//   ....[13]....
        /*00a0*/ 	.word	0xffffffff


	//----- nvinfo : EIATTR_COOP_GROUP_INSTR_OFFSETS
	.align		4
.L_41:
        /*00a4*/ 	.byte	0x04, 0x28
        /*00a6*/ 	.short	(.L_43 - .L_42)


	//   ....[0]....
.L_42:
        /*00a8*/ 	.word	0x000000b0


	//   ....[1]....
        /*00ac*/ 	.word	0x00000520


	//   ....[2]....
        /*00b0*/ 	.word	0x00000760


	//   ....[3]....
        /*00b4*/ 	.word	0x000008b0


	//   ....[4]....
        /*00b8*/ 	.word	0x000009a0


	//   ....[5]....
        /*00bc*/ 	.word	0x00000b00


	//   ....[6]....
        /*00c0*/ 	.word	0x00000c90


	//   ....[7]....
        /*00c4*/ 	.word	0x00000ed0


	//   ....[8]....
        /*00c8*/ 	.word	0x000021c0


	//   ....[9]....
        /*00cc*/ 	.word	0x000032a0


	//   ....[10]....
        /*00d0*/ 	.word	0x00003770


	//   ....[11]....
        /*00d4*/ 	.word	0x000037a0


	//   ....[12]....
        /*00d8*/ 	.word	0x000043c0


	//   ....[13]....
        /*00dc*/ 	.word	0x000045d0


	//----- nvinfo : EIATTR_VRC_CTA_INIT_COUNT
	.align		4
.L_43:
        /*00e0*/ 	.byte	0x02, 0x4a
        /*00e2*/ 	.byte	0x80
	.zero		1


	//----- nvinfo : EIATTR_SYSCALL_OFFSETS
	.align		4
        /*00e4*/ 	.byte	0x04, 0x46
        /*00e6*/ 	.short	(.L_45 - .L_44)


	//   ....[0]....
.L_44:
        /*00e8*/ 	.word	0x00005ec0


	//   ....[1]....
        /*00ec*/ 	.word	0x00006000


	//   ....[2]....
        /*00f0*/ 	.word	0x00006890


	//   ....[3]....
        /*00f4*/ 	.word	0x00007ea0


	//----- nvinfo : EIATTR_MBARRIER_INSTR_OFFSETS
	.align		4
.L_45:
        /*00f8*/ 	.byte	0x04, 0x39
        /*00fa*/ 	.short	(.L_47 - .L_46)


	//   ....[0]....
.L_46:
        /*00fc*/ 	.word	0x00000650
        /*0100*/ 	.word	0x000000ff
        /*0104*/ 	.word	0x00000000
        /*0108*/ 	.short	0x0100
        /*010a*/ 	.byte	0x04
	.zero		1


	//   ....[1]....
        /*010c*/ 	.word	0x00000660
        /*0110*/ 	.word	0x000000ff
        /*0114*/ 	.word	0x00000040
        /*0118*/ 	.short	0x0100
        /*011a*/ 	.byte	0x04
	.zero		1


	//   ....[2]....
        /*011c*/ 	.word	0x00000670
        /*0120*/ 	.word	0x000000ff
        /*0124*/ 	.word	0x00000008
        /*0128*/ 	.short	0x0100
        /*012a*/ 	.byte	0x04
	.zero		1


	//   ....[3]....
        /*012c*/ 	.word	0x00000680
        /*0130*/ 	.word	0x000000ff
        /*0134*/ 	.word	0x00000048
        /*0138*/ 	.short	0x0100
        /*013a*/ 	.byte	0x04
	.zero		1


	//   ....[4]....
        /*013c*/ 	.word	0x00000690
        /*0140*/ 	.word	0x000000ff
        /*0144*/ 	.word	0x00000010
        /*0148*/ 	.short	0x0100
        /*014a*/ 	.byte	0x04
	.zero		1


	//   ....[5]....
        /*014c*/ 	.word	0x000006a0
        /*0150*/ 	.word	0x000000ff
        /*0154*/ 	.word	0x00000050
        /*0158*/ 	.short	0x0100
        /*015a*/ 	.byte	0x04
	.zero		1


	//   ....[6]....
        /*015c*/ 	.word	0x000006b0
        /*0160*/ 	.word	0x000000ff
        /*0164*/ 	.word	0x00000018
        /*0168*/ 	.short	0x0100
        /*016a*/ 	.byte	0x04
	.zero		1


	//   ....[7]....
        /*016c*/ 	.word	0x000006c0
        /*0170*/ 	.word	0x000000ff
        /*0174*/ 	.word	0x00000058
        /*0178*/ 	.short	0x0100
        /*017a*/ 	.byte	0x04
	.zero		1


	//   ....[8]....
        /*017c*/ 	.word	0x000006d0
        /*0180*/ 	.word	0x000000ff
        /*0184*/ 	.word	0x00000020
        /*0188*/ 	.short	0x0100
        /*018a*/ 	.byte	0x04
	.zero		1


	//   ....[9]....
        /*018c*/ 	.word	0x000006e0
        /*0190*/ 	.word	0x000000ff
        /*0194*/ 	.word	0x00000060
        /*0198*/ 	.short	0x0100
        /*019a*/ 	.byte	0x04
	.zero		1


	//   ....[10]....
        /*019c*/ 	.word	0x000006f0
        /*01a0*/ 	.word	0x000000ff
        /*01a4*/ 	.word	0x00000028
        /*01a8*/ 	.short	0x0100
        /*01aa*/ 	.byte	0x04
	.zero		1


	//   ....[11]....
        /*01ac*/ 	.word	0x00000700
        /*01b0*/ 	.word	0x000000ff
        /*01b4*/ 	.word	0x00000068
        /*01b8*/ 	.short	0x0100
        /*01ba*/ 	.byte	0x04
	.zero		1


	//   ....[12]....
        /*01bc*/ 	.word	0x00000710
        /*01c0*/ 	.word	0x000000ff
        /*01c4*/ 	.word	0x00000030
        /*01c8*/ 	.short	0x0100
        /*01ca*/ 	.byte	0x04
	.zero		1


	//   ....[13]....
        /*01cc*/ 	.word	0x00000720
        /*01d0*/ 	.word	0x000000ff
        /*01d4*/ 	.word	0x00000070
        /*01d8*/ 	.short	0x0100
        /*01da*/ 	.byte	0x04
	.zero		1


	//   ....[14]....
        /*01dc*/ 	.word	0x00000730
        /*01e0*/ 	.word	0x000000ff
        /*01e4*/ 	.word	0x00000038
        /*01e8*/ 	.short	0x0100
        /*01ea*/ 	.byte	0x04
	.zero		1


	//   ....[15]....
        /*01ec*/ 	.word	0x00000740
        /*01f0*/ 	.word	0x000000ff
        /*01f4*/ 	.word	0x00000078
        /*01f8*/ 	.short	0x0100
        /*01fa*/ 	.byte	0x04
	.zero		1


	//   ....[16]....
        /*01fc*/ 	.word	0x00000860
        /*0200*/ 	.word	0x000000ff
        /*0204*/ 	.word	0x00000080
        /*0208*/ 	.short	0x0100
        /*020a*/ 	.byte	0x04
	.zero		1


	//   ....[17]....
        /*020c*/ 	.word	0x00000870
        /*0210*/ 	.word	0x000000ff
        /*0214*/ 	.word	0x00000090
        /*0218*/ 	.short	0x0100
        /*021a*/ 	.byte	0x04
	.zero		1


	//   ....[18]....
        /*021c*/ 	.word	0x00000880
        /*0220*/ 	.word	0x000000ff
        /*0224*/ 	.word	0x00000088
        /*0228*/ 	.short	0x0100
        /*022a*/ 	.byte	0x04
	.zero		1


	//   ....[19]....
        /*022c*/ 	.word	0x00000890
        /*0230*/ 	.word	0x000000ff
        /*0234*/ 	.word	0x00000098
        /*0238*/ 	.short	0x0100
        /*023a*/ 	.byte	0x04
	.zero		1


	//   ....[20]....
        /*023c*/ 	.word	0x00000970
        /*0240*/ 	.word	0x000000ff
        /*0244*/ 	.word	0x000000a0
        /*0248*/ 	.short	0x0100
        /*024a*/ 	.byte	0x06
	.zero		1


	//   ....[21]....
        /*024c*/ 	.word	0x00000980
        /*0250*/ 	.word	0x000000ff
        /*0254*/ 	.word	0x000000a8
        /*0258*/ 	.short	0x0100
        /*025a*/ 	.byte	0x06
	.zero		1


	//   ....[22]....
        /*025c*/ 	.word	0x00000ab0
        /*0260*/ 	.word	0x000000ff
        /*0264*/ 	.word	0x000000b0
        /*0268*/ 	.short	0x0100
        /*026a*/ 	.byte	0x06
	.zero		1


	//   ....[23]....
        /*026c*/ 	.word	0x00000ac0
        /*0270*/ 	.word	0x000000ff
        /*0274*/ 	.word	0x000000c0
        /*0278*/ 	.short	0x0100
        /*027a*/ 	.byte	0x06
	.zero		1


	//   ....[24]....
        /*027c*/ 	.word	0x00000ad0
        /*0280*/ 	.word	0x000000ff
        /*0284*/ 	.word	0x000000b8
        /*0288*/ 	.short	0x0100
        /*028a*/ 	.byte	0x06
	.zero		1


	//   ....[25]....
        /*028c*/ 	.word	0x00000ae0
        /*0290*/ 	.word	0x000000ff
        /*0294*/ 	.word	0x000000c8
        /*0298*/ 	.short	0x0100
        /*029a*/ 	.byte	0x06
	.zero		1


	//   ....[26]....
        /*029c*/ 	.word	0x00000c00
        /*02a0*/ 	.word	0x000000ff
        /*02a4*/ 	.word	0x000000d0
        /*02a8*/ 	.short	0x0100
        /*02aa*/ 	.byte	0x04
	.zero		1


	//   ....[27]....
        /*02ac*/ 	.word	0x00000c10
        /*02b0*/ 	.word	0x000000ff
        /*02b4*/ 	.word	0x000000f0
        /*02b8*/ 	.short	0x0100
        /*02ba*/ 	.byte	0x04
	.zero		1


	//   ....[28]....
        /*02bc*/ 	.word	0x00000c20
        /*02c0*/ 	.word	0x000000ff
        /*02c4*/ 	.word	0x000000d8
        /*02c8*/ 	.short	0x0100
        /*02ca*/ 	.byte	0x04
	.zero		1


	//   ....[29]....
        /*02cc*/ 	.word	0x00000c30
        /*02d0*/ 	.word	0x000000ff
        /*02d4*/ 	.word	0x000000f8
        /*02d8*/ 	.short	0x0100
        /*02da*/ 	.byte	0x04
	.zero		1


	//   ....[30]....
        /*02dc*/ 	.word	0x00000c40
        /*02e0*/ 	.word	0x000000ff
        /*02e4*/ 	.word	0x000000e0
        /*02e8*/ 	.short	0x0100
        /*02ea*/ 	.byte	0x04
	.zero		1


	//   ....[31]....
        /*02ec*/ 	.word	0x00000c50
        /*02f0*/ 	.word	0x000000ff
        /*02f4*/ 	.word	0x00000100
        /*02f8*/ 	.short	0x0100
        /*02fa*/ 	.byte	0x04
	.zero		1


	//   ....[32]....
        /*02fc*/ 	.word	0x00000c60
        /*0300*/ 	.word	0x000000ff
        /*0304*/ 	.word	0x000000e8
        /*0308*/ 	.short	0x0100
        /*030a*/ 	.byte	0x04
	.zero		1


	//   ....[33]....
        /*030c*/ 	.word	0x00000c70
        /*0310*/ 	.word	0x000000ff
        /*0314*/ 	.word	0x00000108
        /*0318*/ 	.short	0x0100
        /*031a*/ 	.byte	0x04
	.zero		1


	//   ....[34]....
        /*031c*/ 	.word	0x00000d60
        /*0320*/ 	.word	0x000000ff
        /*0324*/ 	.word	0x00000110
        /*0328*/ 	.short	0x0100
        /*032a*/ 	.byte	0x04
	.zero		1


	//   ....[35]....
        /*032c*/ 	.word	0x00000d70
        /*0330*/ 	.word	0x000000ff
        /*0334*/ 	.word	0x00000120
        /*0338*/ 	.short	0x0100
        /*033a*/ 	.byte	0x04
	.zero		1


	//   ....[36]....
        /*033c*/ 	.word	0x00000d80
        /*0340*/ 	.word	0x000000ff
        /*0344*/ 	.word	0x00000118
        /*0348*/ 	.short	0x0100
        /*034a*/ 	.byte	0x04
	.zero		1


	//   ....[37]....
        /*034c*/ 	.word	0x00000d90
        /*0350*/ 	.word	0x000000ff
        /*0354*/ 	.word	0x00000128
        /*0358*/ 	.short	0x0100
        /*035a*/ 	.byte	0x04
	.zero		1


	//   ....[38]....
        /*035c*/ 	.word	0x00000e90
        /*0360*/ 	.word	0x000000ff
        /*0364*/ 	.word	0x00000130
        /*0368*/ 	.short	0x0100
        /*036a*/ 	.byte	0x06
	.zero		1


	//   ....[39]....
        /*036c*/ 	.word	0x00001a10
        /*0370*/ 	.word	0x00000000
        /*0374*/ 	.word	0x00000120
        /*0378*/ 	.short	0x010a
        /*037a*/ 	.byte	0xff
	.zero		1


	//   ....[40]....
        /*037c*/ 	.word	0x00001a30
        /*0380*/ 	.word	0x00000000
        /*0384*/ 	.word	0x00000110
        /*0388*/ 	.short	0x0101
        /*038a*/ 	.byte	0xff
	.zero		1


	//   ....[41]....
        /*038c*/ 	.word	0x00001ae0
        /*0390*/ 	.word	0x000000ff
        /*0394*/ 	.word	0x00000040
        /*0398*/ 	.short	0x010a
        /*039a*/ 	.byte	0x04
	.zero		1


	//   ....[42]....
        /*039c*/ 	.word	0x00001bb0
        /*03a0*/ 	.word	0x000000ff
        /*03a4*/ 	.word	0x00000040
        /*03a8*/ 	.short	0x010a
        /*03aa*/ 	.byte	0x21
	.zero		1


	//   ....[43]....
        /*03ac*/ 	.word	0x00001d60
        /*03b0*/ 	.word	0x000000ff
        /*03b4*/ 	.word	0x00000040
        /*03b8*/ 	.short	0x010a
        /*03ba*/ 	.byte	0x05
	.zero		1


	//   ....[44]....
        /*03bc*/ 	.word	0x00001e70
        /*03c0*/ 	.word	0x000000ff
        /*03c4*/ 	.word	0x000000a8
        /*03c8*/ 	.short	0x0101
        /*03ca*/ 	.byte	0x0d
	.zero		1


	//   ....[45]....
        /*03cc*/ 	.word	0x00001e90
        /*03d0*/ 	.word	0x000000ff
        /*03d4*/ 	.word	0x00000040
        /*03d8*/ 	.short	0x010a
        /*03da*/ 	.byte	0x04
	.zero		1


	//   ....[46]....
        /*03dc*/ 	.word	0x00001f10
        /*03e0*/ 	.word	0x000000ff
        /*03e4*/ 	.word	0x00000040
        /*03e8*/ 	.short	0x010a
        /*03ea*/ 	.byte	0x09
	.zero		1


	//   ....[47]....
        /*03ec*/ 	.word	0x000020e0
        /*03f0*/ 	.word	0x000000ff
        /*03f4*/ 	.word	0x00000040
        /*03f8*/ 	.short	0x010a
        /*03fa*/ 	.byte	0x05
	.zero		1


	//   ....[48]....
        /*03fc*/ 	.word	0x000021f0
        /*0400*/ 	.word	0x00000003
        /*0404*/ 	.word	0x000000b0
        /*0408*/ 	.short	0x010a
        /*040a*/ 	.byte	0xff
	.zero		1


	//   ....[49]....
        /*040c*/ 	.word	0x00002340
        /*0410*/ 	.word	0x00000000
        /*0414*/ 	.word	0x00000000
        /*0418*/ 	.short	0x0101
        /*041a*/ 	.byte	0xff
	.zero		1


	//   ....[50]....
        /*041c*/ 	.word	0x000028e0
        /*0420*/ 	.word	0x000000ff
        /*0424*/ 	.word	0x00000000
        /*0428*/ 	.short	0x010a
        /*042a*/ 	.byte	0x04
	.zero		1


	//   ....[51]....
        /*042c*/ 	.word	0x00002970
        /*0430*/ 	.word	0x000000ff
        /*0434*/ 	.word	0x00000000
        /*0438*/ 	.short	0x010a
        /*043a*/ 	.byte	0x05
	.zero		1


	//   ....[52]....
        /*043c*/ 	.word	0x00002a00
        /*0440*/ 	.word	0x000000ff
        /*0444*/ 	.word	0x00000000
        /*0448*/ 	.short	0x010a
        /*044a*/ 	.byte	0x05
	.zero		1


	//   ....[53]....
        /*044c*/ 	.word	0x00002a90
        /*0450*/ 	.word	0x000000ff
        /*0454*/ 	.word	0x00000000
        /*0458*/ 	.short	0x010a
        /*045a*/ 	.byte	0x05
	.zero		1


	//   ....[54]....
        /*045c*/ 	.word	0x00002b20
        /*0460*/ 	.word	0x000000ff
        /*0464*/ 	.word	0x00000000
        /*0468*/ 	.short	0x010a
        /*046a*/ 	.byte	0x05
	.zero		1


	//   ....[55]....
        /*046c*/ 	.word	0x00002bb0
        /*0470*/ 	.word	0x000000ff
        /*0474*/ 	.word	0x00000000
        /*0478*/ 	.short	0x010a
        /*047a*/ 	.byte	0x05
	.zero		1


	//   ....[56]....
        /*047c*/ 	.word	0x00002c40
        /*0480*/ 	.word	0x000000ff
        /*0484*/ 	.word	0x00000000
        /*0488*/ 	.short	0x010a
        /*048a*/ 	.byte	0x05
	.zero		1


	//   ....[57]....
        /*048c*/ 	.word	0x00002ce0
        /*0490*/ 	.word	0x00000000
        /*0494*/ 	.word	0x00000000
        /*0498*/ 	.short	0x010a
        /*049a*/ 	.byte	0xff
	.zero		1


	//   ....[58]....
        /*049c*/ 	.word	0x00002e00
        /*04a0*/ 	.word	0x00000002
        /*04a4*/ 	.word	0x00000110
        /*04a8*/ 	.short	0x010a
        /*04aa*/ 	.byte	0xff
	.zero		1


	//   ....[59]....
        /*04ac*/ 	.word	0x00002e60
        /*04b0*/ 	.word	0x00000004
        /*04b4*/ 	.word	0x00000000
        /*04b8*/ 	.short	0x0101
        /*04ba*/ 	.byte	0xff
	.zero		1


	//   ....[60]....
        /*04bc*/ 	.word	0x00002e80
        /*04c0*/ 	.word	0x000000ff
        /*04c4*/ 	.word	0x000000c0
        /*04c8*/ 	.short	0x010a
        /*04ca*/ 	.byte	0x04
	.zero		1


	//   ....[61]....
        /*04cc*/ 	.word	0x00002fa0
        /*04d0*/ 	.word	0x00000002
        /*04d4*/ 	.word	0x000000b0
        /*04d8*/ 	.short	0x010a
        /*04da*/ 	.byte	0xff
	.zero		1


	//   ....[62]....
        /*04dc*/ 	.word	0x000030b0
        /*04e0*/ 	.word	0x00000002
        /*04e4*/ 	.word	0x00000000
        /*04e8*/ 	.short	0x0101
        /*04ea*/ 	.byte	0xff
	.zero		1


	//   ....[63]....
        /*04ec*/ 	.word	0x00003140
        /*04f0*/ 	.word	0x000000ff
        /*04f4*/ 	.word	0x000000c0
        /*04f8*/ 	.short	0x0106
        /*04fa*/ 	.byte	0x04
	.zero		1


	//   ....[64]....
        /*04fc*/ 	.word	0x00003160
        /*0500*/ 	.word	0x000000ff
        /*0504*/ 	.word	0x000000c0
        /*0508*/ 	.short	0x010a
        /*050a*/ 	.byte	0x04
	.zero		1


	//   ....[65]....
        /*050c*/ 	.word	0x000031f0
        /*0510*/ 	.word	0x000000ff
        /*0514*/ 	.word	0x000000c0
        /*0518*/ 	.short	0x0106
        /*051a*/ 	.byte	0x07
	.zero		1


	//   ....[66]....
        /*051c*/ 	.word	0x00003230
        /*0520*/ 	.word	0x00000000
        /*0524*/ 	.word	0x000000c0
        /*0528*/ 	.short	0x010a
        /*052a*/ 	.byte	0xff
	.zero		1


	//   ....[67]....
        /*052c*/ 	.word	0x00003470
        /*0530*/ 	.word	0x000000ff
        /*0534*/ 	.word	0x00000008
        /*0538*/ 	.short	0x010a
        /*053a*/ 	.byte	0x05
	.zero		1


	//   ....[68]....
        /*053c*/ 	.word	0x00003490
        /*0540*/ 	.word	0x000000ff
        /*0544*/ 	.word	0x00000008
        /*0548*/ 	.short	0x010a
        /*054a*/ 	.byte	0x05
	.zero		1


	//   ....[69]....
        /*054c*/ 	.word	0x00003620
        /*0550*/ 	.word	0x000000ff
        /*0554*/ 	.word	0x00000008
        /*0558*/ 	.short	0x010a
        /*055a*/ 	.byte	0x05
	.zero		1


	//   ....[70]....
        /*055c*/ 	.word	0x00003640
        /*0560*/ 	.word	0x000000ff
        /*0564*/ 	.word	0x00000008
        /*0568*/ 	.short	0x010a
        /*056a*/ 	.byte	0x05
	.zero		1


	//   ....[71]....
        /*056c*/ 	.word	0x00003700
        /*0570*/ 	.word	0x000000ff
        /*0574*/ 	.word	0x00000000
        /*0578*/ 	.short	0x0101
        /*057a*/ 	.byte	0x04
	.zero		1


	//   ....[72]....
        /*057c*/ 	.word	0x00003a40
        /*0580*/ 	.word	0x00000000
        /*0584*/ 	.word	0x000000b0
        /*0588*/ 	.short	0x010a
        /*058a*/ 	.byte	0xff
	.zero		1


	//   ....[73]....
        /*058c*/ 	.word	0x00003b00
        /*0590*/ 	.word	0x00000000
        /*0594*/ 	.word	0x00000000
        /*0598*/ 	.short	0x0101
        /*059a*/ 	.byte	0xff
	.zero		1


	//   ....[74]....
        /*059c*/ 	.word	0x00003bc0
        /*05a0*/ 	.word	0x000000ff
        /*05a4*/ 	.word	0x00000000
        /*05a8*/ 	.short	0x010a
        /*05aa*/ 	.byte	0x04
	.zero		1


	//   ....[75]....
        /*05ac*/ 	.word	0x00003bd0
        /*05b0*/ 	.word	0x000000ff
        /*05b4*/ 	.word	0x000000f0
        /*05b8*/ 	.short	0x010a
        /*05ba*/ 	.byte	0x1f
	.zero		1


	//   ....[76]....
        /*05bc*/ 	.word	0x00003c80
        /*05c0*/ 	.word	0x000000ff
        /*05c4*/ 	.word	0x00000000
        /*05c8*/ 	.short	0x010a
        /*05ca*/ 	.byte	0x05
	.zero		1


	//   ....[77]....
        /*05cc*/ 	.word	0x00003db0
        /*05d0*/ 	.word	0x000000ff
        /*05d4*/ 	.word	0x00000000
        /*05d8*/ 	.short	0x010a
        /*05da*/ 	.byte	0x04
	.zero		1


	//   ....[78]....
        /*05dc*/ 	.word	0x000040b0
        /*05e0*/ 	.word	0x000000ff
        /*05e4*/ 	.word	0x00000000
        /*05e8*/ 	.short	0x010a
        /*05ea*/ 	.byte	0x04
	.zero		1


	//   ....[79]....
        /*05ec*/ 	.word	0x00004140
        /*05f0*/ 	.word	0x000000ff
        /*05f4*/ 	.word	0x00000000
        /*05f8*/ 	.short	0x010a
        /*05fa*/ 	.byte	0x05
	.zero		1


	//   ....[80]....
        /*05fc*/ 	.word	0x000041d0
        /*0600*/ 	.word	0x000000ff
        /*0604*/ 	.word	0x00000000
        /*0608*/ 	.short	0x010a
        /*060a*/ 	.byte	0x05
	.zero		1


	//   ....[81]....
        /*060c*/ 	.word	0x00004270
        /*0610*/ 	.word	0x00000000
        /*0614*/ 	.word	0x00000000
        /*0618*/ 	.short	0x010a
        /*061a*/ 	.byte	0xff
	.zero		1


	//   ....[82]....
        /*061c*/ 	.word	0x000042b0
        /*0620*/ 	.word	0x00000000
        /*0624*/ 	.word	0x00000000
        /*0628*/ 	.short	0x010a
        /*062a*/ 	.byte	0xff
	.zero		1


	//   ....[83]....
        /*062c*/ 	.word	0x00004320
        /*0630*/ 	.word	0x000000ff
        /*0634*/ 	.word	0x00000000
        /*0638*/ 	.short	0x0101
        /*063a*/ 	.byte	0x04
	.zero		1


	//   ....[84]....
        /*063c*/ 	.word	0x00004360
        /*0640*/ 	.word	0x000000ff
        /*0644*/ 	.word	0x00000130
        /*0648*/ 	.short	0x010a
        /*064a*/ 	.byte	0x1a
	.zero		1


	//   ....[85]....
        /*064c*/ 	.word	0x000043b0
        /*0650*/ 	.word	0x000000ff
        /*0654*/ 	.word	0x00000000
        /*0658*/ 	.short	0x0101
        /*065a*/ 	.byte	0x04
	.zero		1


	//   ....[86]....
        /*065c*/ 	.word	0x00004880
        /*0660*/ 	.word	0x00000008
        /*0664*/ 	.word	0x000000b0
        /*0668*/ 	.short	0x010a
        /*066a*/ 	.byte	0xff
	.zero		1


	//   ....[87]....
        /*066c*/ 	.word	0x000049f0
        /*0670*/ 	.word	0x00000000
        /*0674*/ 	.word	0x00000000
        /*0678*/ 	.short	0x0101
        /*067a*/ 	.byte	0xff
	.zero		1


	//   ....[88]....
        /*067c*/ 	.word	0x00004ed0
        /*0680*/ 	.word	0x000000ff
        /*0684*/ 	.word	0x000000a8
        /*0688*/ 	.short	0x010a
        /*068a*/ 	.byte	0x15
	.zero		1


	//   ....[89]....
        /*068c*/ 	.word	0x00005060
        /*0690*/ 	.word	0x000000ff
        /*0694*/ 	.word	0x00000090
        /*0698*/ 	.short	0x010a
        /*069a*/ 	.byte	0x15
	.zero		1


	//   ....[90]....
        /*069c*/ 	.word	0x000051d0
        /*06a0*/ 	.word	0x000000ff
        /*06a4*/ 	.word	0x00000080
        /*06a8*/ 	.short	0x010b
        /*06aa*/ 	.byte	0x15
	.zero		1


	//   ....[91]....
        /*06ac*/ 	.word	0x000051e0
        /*06b0*/ 	.word	0x000000ff
        /*06b4*/ 	.word	0x00000000
        /*06b8*/ 	.short	0x0101
        /*06ba*/ 	.byte	0x21
	.zero		1


	//   ....[92]....
        /*06bc*/ 	.word	0x000051f0
        /*06c0*/ 	.word	0x000000ff
        /*06c4*/ 	.word	0x00000098
        /*06c8*/ 	.short	0x010a
        /*06ca*/ 	.byte	0x15
	.zero		1


	//   ....[93]....
        /*06cc*/ 	.word	0x000053d0
        /*06d0*/ 	.word	0x000000ff
        /*06d4*/ 	.word	0x00000088
        /*06d8*/ 	.short	0x010b
        /*06da*/ 	.byte	0x15
	.zero		1


	//   ....[94]....
        /*06dc*/ 	.word	0x000053e0
        /*06e0*/ 	.word	0x000000ff
        /*06e4*/ 	.word	0x00000000
        /*06e8*/ 	.short	0x0101
        /*06ea*/ 	.byte	0x1f
	.zero		1


	//   ....[95]....
        /*06ec*/ 	.word	0x00005410
        /*06f0*/ 	.word	0x000000ff
        /*06f4*/ 	.word	0x00000090
        /*06f8*/ 	.short	0x010a
        /*06fa*/ 	.byte	0x15
	.zero		1


	//   ....[96]....
        /*06fc*/ 	.word	0x00005450
        /*0700*/ 	.word	0x00000000
        /*0704*/ 	.word	0x00000098
        /*0708*/ 	.short	0x010a
        /*070a*/ 	.byte	0xff
	.zero		1


	//   ....[97]....
        /*070c*/ 	.word	0x00005760
        /*0710*/ 	.word	0x00000003
        /*0714*/ 	.word	0x000000b0
        /*0718*/ 	.short	0x010a
        /*071a*/ 	.byte	0xff
	.zero		1


	//   ....[98]....
        /*071c*/ 	.word	0x000058e0
        /*0720*/ 	.word	0x00000000
        /*0724*/ 	.word	0x00000000
        /*0728*/ 	.short	0x0101
        /*072a*/ 	.byte	0xff
	.zero		1


	//   ....[99]....
        /*072c*/ 	.word	0x00006430
        /*0730*/ 	.word	0x00000003
        /*0734*/ 	.word	0x00000080
        /*0738*/ 	.short	0x010a
        /*073a*/ 	.byte	0xff
	.zero		1


	//   ....[100]....
        /*073c*/ 	.word	0x00006470
        /*0740*/ 	.word	0x000000a1
        /*0744*/ 	.word	0x000000d0
        /*0748*/ 	.short	0x010a
        /*074a*/ 	.byte	0xff
	.zero		1


	//   ....[101]....
        /*074c*/ 	.word	0x000065b0
        /*0750*/ 	.word	0x00000003
        /*0754*/ 	.word	0x00000080
        /*0758*/ 	.short	0x010a
        /*075a*/ 	.byte	0xff
	.zero		1


	//   ....[102]....
        /*075c*/ 	.word	0x000066e0
        /*0760*/ 	.word	0x00000000
        /*0764*/ 	.word	0x00000000
        /*0768*/ 	.short	0x0101
        /*076a*/ 	.byte	0xff
	.zero		1


	//   ....[103]....
        /*076c*/ 	.word	0x00006760
        /*0770*/ 	.word	0x000000a1
        /*0774*/ 	.word	0x000000d0
        /*0778*/ 	.short	0x010a
        /*077a*/ 	.byte	0xff
	.zero		1


	//   ....[104]....
        /*077c*/ 	.word	0x00007b10
        /*0780*/ 	.word	0x000000c5
        /*0784*/ 	.word	0x00000080
        /*0788*/ 	.short	0x010a
        /*078a*/ 	.byte	0xff
	.zero		1


	//   ....[105]....
        /*078c*/ 	.word	0x00007bf0
        /*0790*/ 	.word	0x000000c5
        /*0794*/ 	.word	0x00000080
        /*0798*/ 	.short	0x010a
        /*079a*/ 	.byte	0xff
	.zero		1


	//   ....[106]....
        /*079c*/ 	.word	0x00007d20
        /*07a0*/ 	.word	0x00000000
        /*07a4*/ 	.word	0x00000000
        /*07a8*/ 	.short	0x0101
        /*07aa*/ 	.byte	0xff
	.zero		1


	//   ....[107]....
        /*07ac*/ 	.word	0x00008150
        /*07b0*/ 	.word	0x000000a1
        /*07b4*/ 	.word	0x00000000
        /*07b8*/ 	.short	0x0101
        /*07ba*/ 	.byte	0xff
	.zero		1


	//   ....[108]....
        /*07bc*/ 	.word	0x000091b0
        /*07c0*/ 	.word	0x00000000
        /*07c4*/ 	.word	0x00000120
        /*07c8*/ 	.short	0x010a
        /*07ca*/ 	.byte	0xff
	.zero		1


	//   ....[109]....
        /*07cc*/ 	.word	0x00009210
        /*07d0*/ 	.word	0x00000000
        /*07d4*/ 	.word	0x00000040
        /*07d8*/ 	.short	0x010a
        /*07da*/ 	.byte	0xff
	.zero		1


	//   ....[110]....
        /*07dc*/ 	.word	0x00009270
        /*07e0*/ 	.word	0x00000000
        /*07e4*/ 	.word	0x00000040
        /*07e8*/ 	.short	0x010a
        /*07ea*/ 	.byte	0xff
	.zero		1


	//   ....[111]....
        /*07ec*/ 	.word	0x000092c0
        /*07f0*/ 	.word	0x00000003
        /*07f4*/ 	.word	0x000000b0
        /*07f8*/ 	.short	0x010a
        /*07fa*/ 	.byte	0xff
	.zero		1


	//   ....[112]....
        /*07fc*/ 	.word	0x00009320
        /*0800*/ 	.word	0x00000000
        /*0804*/ 	.word	0x00000000
        /*0808*/ 	.short	0x010a
        /*080a*/ 	.byte	0xff
	.zero		1


	//   ....[113]....
        /*080c*/ 	.word	0x00009380
        /*0810*/ 	.word	0x00000000
        /*0814*/ 	.word	0x00000000
        /*0818*/ 	.short	0x010a
        /*081a*/ 	.byte	0xff
	.zero		1


	//   ....[114]....
        /*081c*/ 	.word	0x000093e0
        /*0820*/ 	.word	0x00000000
        /*0824*/ 	.word	0x00000000
        /*0828*/ 	.short	0x010a
        /*082a*/ 	.byte	0xff
	.zero		1


	//   ....[115]....
        /*082c*/ 	.word	0x00009440
        /*0830*/ 	.word	0x00000000
        /*0834*/ 	.word	0x00000000
        /*0838*/ 	.short	0x010a
        /*083a*/ 	.byte	0xff
	.zero		1


	//   ....[116]....
        /*083c*/ 	.word	0x000094a0
        /*0840*/ 	.word	0x00000000
        /*0844*/ 	.word	0x00000000
        /*0848*/ 	.short	0x010a
        /*084a*/ 	.byte	0xff
	.zero		1


	//   ....[117]....
        /*084c*/ 	.word	0x00009500
        /*0850*/ 	.word	0x00000000
        /*0854*/ 	.word	0x00000000
        /*0858*/ 	.short	0x010a
        /*085a*/ 	.byte	0xff
	.zero		1


	//   ....[118]....
        /*085c*/ 	.word	0x00009560
        /*0860*/ 	.word	0x00000000
        /*0864*/ 	.word	0x00000000
        /*0868*/ 	.short	0x010a
        /*086a*/ 	.byte	0xff
	.zero		1


	//   ....[119]....
        /*086c*/ 	.word	0x000095b0
        /*0870*/ 	.word	0x00000002
        /*0874*/ 	.word	0x00000110
        /*0878*/ 	.short	0x010a
        /*087a*/ 	.byte	0xff
	.zero		1


	//   ....[120]....
        /*087c*/ 	.word	0x00009610
        /*0880*/ 	.word	0x00000002
        /*0884*/ 	.word	0x000000c0
        /*0888*/ 	.short	0x010a
        /*088a*/ 	.byte	0xff
	.zero		1


	//   ....[121]....
        /*088c*/ 	.word	0x00009660
        /*0890*/ 	.word	0x00000002
        /*0894*/ 	.word	0x000000b0
        /*0898*/ 	.short	0x010a
        /*089a*/ 	.byte	0xff
	.zero		1


	//   ....[122]....
        /*089c*/ 	.word	0x000096c0
        /*08a0*/ 	.word	0x00000000
        /*08a4*/ 	.word	0x000000c0
        /*08a8*/ 	.short	0x010a
        /*08aa*/ 	.byte	0xff
	.zero		1


	//   ....[123]....
        /*08ac*/ 	.word	0x00009720
        /*08b0*/ 	.word	0x00000000
        /*08b4*/ 	.word	0x00000008
        /*08b8*/ 	.short	0x010a
        /*08ba*/ 	.byte	0xff
	.zero		1


	//   ....[124]....
        /*08bc*/ 	.word	0x00009810
        /*08c0*/ 	.word	0x00000000
        /*08c4*/ 	.word	0x00000008
        /*08c8*/ 	.short	0x010a
        /*08ca*/ 	.byte	0xff
	.zero		1


	//   ....[125]....
        /*08cc*/ 	.word	0x00009860
        /*08d0*/ 	.word	0x00000000
        /*08d4*/ 	.word	0x000000b0
        /*08d8*/ 	.short	0x010a
        /*08da*/ 	.byte	0xff
	.zero		1


	//   ....[126]....
        /*08dc*/ 	.word	0x000098c0
        /*08e0*/ 	.word	0x00000000
        /*08e4*/ 	.word	0x000000f0
        /*08e8*/ 	.short	0x010a
        /*08ea*/ 	.byte	0xff
	.zero		1


	//   ....[127]....
        /*08ec*/ 	.word	0x00009920
        /*08f0*/ 	.word	0x00000000
        /*08f4*/ 	.word	0x00000000
        /*08f8*/ 	.short	0x010a
        /*08fa*/ 	.byte	0xff
	.zero		1


	//   ....[128]....
        /*08fc*/ 	.word	0x00009980
        /*0900*/ 	.word	0x00000000
        /*0904*/ 	.word	0x00000000
        /*0908*/ 	.short	0x010a
        /*090a*/ 	.byte	0xff
	.zero		1


	//   ....[129]....
        /*090c*/ 	.word	0x000099e0
        /*0910*/ 	.word	0x00000000
        /*0914*/ 	.word	0x00000000
        /*0918*/ 	.short	0x010a
        /*091a*/ 	.byte	0xff
	.zero		1


	//   ....[130]....
        /*091c*/ 	.word	0x00009a40
        /*0920*/ 	.word	0x00000000
        /*0924*/ 	.word	0x00000000
        /*0928*/ 	.short	0x010a
        /*092a*/ 	.byte	0xff
	.zero		1


	//   ....[131]....
        /*092c*/ 	.word	0x00009aa0
        /*0930*/ 	.word	0x00000000
        /*0934*/ 	.word	0x00000130
        /*0938*/ 	.short	0x010a
        /*093a*/ 	.byte	0xff
	.zero		1


	//   ....[132]....
        /*093c*/ 	.word	0x00009af0
        /*0940*/ 	.word	0x00000008
        /*0944*/ 	.word	0x000000b0
        /*0948*/ 	.short	0x010a
        /*094a*/ 	.byte	0xff
	.zero		1


	//   ....[133]....
        /*094c*/ 	.word	0x00009b50
        /*0950*/ 	.word	0x00000000
        /*0954*/ 	.word	0x000000a8
        /*0958*/ 	.short	0x010a
        /*095a*/ 	.byte	0xff
	.zero		1


	//   ....[134]....
        /*095c*/ 	.word	0x00009bb0
        /*0960*/ 	.word	0x00000005
        /*0964*/ 	.word	0x00000090
        /*0968*/ 	.short	0x010a
        /*096a*/ 	.byte	0xff
	.zero		1


	//   ....[135]....
        /*096c*/ 	.word	0x00009c10
        /*0970*/ 	.word	0x00000005
        /*0974*/ 	.word	0x00000098
        /*0978*/ 	.short	0x010a
        /*097a*/ 	.byte	0xff
	.zero		1


	//   ....[136]....
        /*097c*/ 	.word	0x00009c70
        /*0980*/ 	.word	0x00000000
        /*0984*/ 	.word	0x00000090
        /*0988*/ 	.short	0x010a
        /*098a*/ 	.byte	0xff
	.zero		1


	//   ....[137]....
        /*098c*/ 	.word	0x00009cc0
        /*0990*/ 	.word	0x00000003
        /*0994*/ 	.word	0x000000b0
        /*0998*/ 	.short	0x010a
        /*099a*/ 	.byte	0xff
	.zero		1


	//   ....[138]....
        /*099c*/ 	.word	0x00009d10
        /*09a0*/ 	.word	0x00000003
        /*09a4*/ 	.word	0x00000080
        /*09a8*/ 	.short	0x010a
        /*09aa*/ 	.byte	0xff
	.zero		1


	//   ....[139]....
        /*09ac*/ 	.word	0x00009d60
        /*09b0*/ 	.word	0x000000a1
        /*09b4*/ 	.word	0x000000d0
        /*09b8*/ 	.short	0x010a
        /*09ba*/ 	.byte	0xff
	.zero		1


	//   ....[140]....
        /*09bc*/ 	.word	0x00009db0
        /*09c0*/ 	.word	0x000000c5
        /*09c4*/ 	.word	0x00000080
        /*09c8*/ 	.short	0x010a
        /*09ca*/ 	.byte	0xff
	.zero		1


	//----- nvinfo : EIATTR_NUM_MBARRIERS
	.align		4
.L_47:
        /*09cc*/ 	.byte	0x03, 0x38
        /*09ce*/ 	.short	0x0027


	//----- nvinfo : EIATTR_EXIT_INSTR_OFFSETS
	.align		4
        /*09d0*/ 	.byte	0x04, 0x1c
        /*09d2*/ 	.short	(.L_49 - .L_48)


	//   ....[0]....
.L_48:
        /*09d4*/ 	.word	0x00002d10


	//   ....[1]....
        /*09d8*/ 	.word	0x00003200


	//   ....[2]....
        /*09dc*/ 	.word	0x00003260


	//   ....[3]....
        /*09e0*/ 	.word	0x000045e0


	//   ....[4]....
        /*09e4*/ 	.word	0x00005480


	//   ....[5]....
        /*09e8*/ 	.word	0x000054c0


	//   ....[6]....
        /*09ec*/ 	.word	0x000091a0


	//----- nvinfo : EIATTR_MAX_THREADS
	.align		4
.L_49:
        /*09f0*/ 	.byte	0x04, 0x05
        /*09f2*/ 	.short	(.L_51 - .L_50)
.L_50:
        /*09f4*/ 	.word	0x00000100
        /*09f8*/ 	.word	0x00000001
        /*09fc*/ 	.word	0x00000001


	//----- nvinfo : EIATTR_CRS_STACK_SIZE
	.align		4
.L_51:
        /*0a00*/ 	.byte	0x04, 0x1e
        /*0a02*/ 	.short	(.L_53 - .L_52)
.L_52:
        /*0a04*/ 	.word	0x00000000


	//----- nvinfo : EIATTR_CBANK_PARAM_SIZE
	.align		4
.L_53:
        /*0a08*/ 	.byte	0x03, 0x19
        /*0a0a*/ 	.short	0x0800


	//----- nvinfo : EIATTR_PARAM_CBANK
	.align		4
        /*0a0c*/ 	.byte	0x04, 0x0a
        /*0a0e*/ 	.short	(.L_55 - .L_54)
	.align		4
.L_54:
        /*0a10*/ 	.word	index@(.nv.constant0._ZN7cutlass13device_kernelINS_4gemm6kernel13GemmUniversalIN4cute5tupleIJiiiiEEENS1_10collective13CollectiveMmaINS1_35MainloopSm100TmaUmmaWarpSpecializedILi8ELi2ELi4ENS5_IJNS4_1CILi4EEENSA_ILi1EEESC_EEEEENS5_IJNSA_ILi256EEENSA_ILi128EEESG_EEENS_12float_e4m3_tENS5_IJlSC_lEEESI_SJ_NS4_8TiledMMAINS4_8MMA_AtomIJNS4_10MMA_TraitsINS4_25SM100_MMA_F8F6F4_2x1SM_SSEJSI_SI_fSF_SG_NS4_17integral_constantINS4_4UMMA5MajorELSQ_0EEESR_NSO_INSP_7ScaleInELSS_0EEEST_EEEEEENS4_6LayoutINS5_IJSC_SC_SC_EEENS5_IJNSA_ILi0EEESY_SY_EEEEENS5_IJNS4_10UnderscoreES11_S11_EEEEENS4_18SM100_TMA_2SM_LOADENS4_14ComposedLayoutINS4_7SwizzleILi3ELi4ELi3EEENS4_18smem_ptr_flag_bitsILi8EEENSW_INS5_IJNSA_ILi8EEESG_EEENS5_IJSG_SC_EEEEEEEvNS4_8identityENS4_28SM100_TMA_2SM_LOAD_MULTICASTES1E_vS1F_EENS_8epilogue10collective18CollectiveEpilogueINS1I_23Sm100TmaWarpSpecializedILi2ELi2ELi64ELb0ELb0EEEJNS5_IJSG_SG_SG_EEENS5_IJNSW_ISG_SC_EENSW_INSA_ILi64EEESC_EEEEESI_SJ_SI_SJ_NS1I_6fusion15FusionCallbacksIS1M_NS1S_17LinearCombinationISI_fSI_fLNS_15FloatRoundStyleE2EEES1N_S1R_JEEENS4_5SM1004TMEM4LOAD26SM100_TMEM_LOAD_32dp32b64xENS4_13SM90_TMA_LOADENS15_INS16_ILi2ELi4ELi3EEES19_NSW_INS5_IJS1A_S1P_EEENS5_IJS1P_SC_EEEEEEENS4_39AutoVectorizingCopyWithAssumedAlignmentILi128EEENS4_14SM90_TMA_STOREES27_S29_S29_EEEvvEEEEvNT_6ParamsE)
        /*0a14*/ 	.short	0x0380
        /*0a16*/ 	.short	0x0800


	//----- nvinfo : EIATTR_SW_WAR
	.align		4
.L_55:
        /*0a18*/ 	.byte	0x04, 0x36
        /*0a1a*/ 	.short	(.L_57 - .L_56)
.L_56:
        /*0a1c*/ 	.word	0x00000008
.L_57:


//--------------------- .nv.callgraph             --------------------------
	.section	.nv.callgraph,"",@"SHT_CUDA_CALLGRAPH"
	.align	4
	.sectionentsize	8
	.align		4
        /*0000*/ 	.word	0x00000000
	.align		4
        /*0004*/ 	.word	0xffffffff
	.align		4
        /*0008*/ 	.word	index@(_ZN7cutlass13device_kernelINS_4gemm6kernel13GemmUniversalIN4cute5tupleIJiiiiEEENS1_10collective13CollectiveMmaINS1_35MainloopSm100TmaUmmaWarpSpecializedILi8ELi2ELi4ENS5_IJNS4_1CILi4EEENSA_ILi1EEESC_EEEEENS5_IJNSA_ILi256EEENSA_ILi128EEESG_EEENS_12float_e4m3_tENS5_IJlSC_lEEESI_SJ_NS4_8TiledMMAINS4_8MMA_AtomIJNS4_10MMA_TraitsINS4_25SM100_MMA_F8F6F4_2x1SM_SSEJSI_SI_fSF_SG_NS4_17integral_constantINS4_4UMMA5MajorELSQ_0EEESR_NSO_INSP_7ScaleInELSS_0EEEST_EEEEEENS4_6LayoutINS5_IJSC_SC_SC_EEENS5_IJNSA_ILi0EEESY_SY_EEEEENS5_IJNS4_10UnderscoreES11_S11_EEEEENS4_18SM100_TMA_2SM_LOADENS4_14ComposedLayoutINS4_7SwizzleILi3ELi4ELi3EEENS4_18smem_ptr_flag_bitsILi8EEENSW_INS5_IJNSA_ILi8EEESG_EEENS5_IJSG_SC_EEEEEEEvNS4_8identityENS4_28SM100_TMA_2SM_LOAD_MULTICASTES1E_vS1F_EENS_8epilogue10collective18CollectiveEpilogueINS1I_23Sm100TmaWarpSpecializedILi2ELi2ELi64ELb0ELb0EEEJNS5_IJSG_SG_SG_EEENS5_IJNSW_ISG_SC_EENSW_INSA_ILi64EEESC_EEEEESI_SJ_SI_SJ_NS1I_6fusion15FusionCallbacksIS1M_NS1S_17LinearCombinationISI_fSI_fLNS_15FloatRoundStyleE2EEES1N_S1R_JEEENS4_5SM1004TMEM4LOAD26SM100_TMEM_LOAD_32dp32b64xENS4_13SM90_TMA_LOADENS15_INS16_ILi2ELi4ELi3EEES19_NSW_INS5_IJS1A_S1P_EEENS5_IJS1P_SC_EEEEEEENS4_39AutoVectorizingCopyWithAssumedAlignmentILi128EEENS4_14SM90_TMA_STOREES27_S29_S29_EEEvvEEEEvNT_6ParamsE)
	.align		4
        /*000c*/ 	.word	index@(__assertfail)
	.align		4
        /*0010*/ 	.word	0x00000000
	.align		4
        /*0014*/ 	.word	0xfffffffe
	.align		4
        /*0018*/ 	.word	0x00000000
	.align		4
        /*001c*/ 	.word	0xfffffffd
	.align		4
        /*0020*/ 	.word	0x00000000
	.align		4
        /*0024*/ 	.word	0xfffffffc


//--------------------- .nv.constant4             --------------------------
	.section	.nv.constant4,"a",@progbits
	.align	8
	.align		8
.nv.constant4:
        /*0000*/ 	.dword	__assertfail
	.align		8
        /*0008*/ 	.dword	__unnamed_1
	.align		8
        /*0010*/ 	.dword	__unnamed_2
	.align		8
        /*0018*/ 	.dword	_ZN40_INTERNAL_af4d4cd4_4_k_cu_5ce27395_280774cuda3std3__45__cpo5beginE
	.align		8
        /*0020*/ 	.dword	_ZN40_INTERNAL_af4d4cd4_4_k_cu_5ce27395_280774cuda3std3__45__cpo3endE
	.align		8
        /*0028*/ 	.dword	_ZN40_INTERNAL_af4d4cd4_4_k_cu_5ce27395_280774cuda3std3__45__cpo6cbeginE
	.align		8
        /*0030*/ 	.dword	_ZN40_INTERNAL_af4d4cd4_4_k_cu_5ce27395_280774cuda3std3__45__cpo4cendE
	.align		8
        /*0038*/ 	.dword	_ZN40_INTERNAL_af4d4cd4_4_k_cu_5ce27395_280774cuda3std3__442_GLOBAL__N__af4d4cd4_4_k_cu_5ce27395_280776ignoreE
	.align		8
        /*0040*/ 	.dword	_ZN40_INTERNAL_af4d4cd4_4_k_cu_5ce27395_280774cuda3std3__419piecewise_constructE
	.align		8
        /*0048*/ 	.dword	_ZN40_INTERNAL_af4d4cd4_4_k_cu_5ce27395_280774cuda3std3__48in_placeE
	.align		8
        /*0050*/ 	.dword	_ZN40_INTERNAL_af4d4cd4_4_k_cu_5ce27395_280774cuda3std6ranges3__45__cpo4swapE
	.align		8
        /*0058*/ 	.dword	_ZN40_INTERNAL_af4d4cd4_4_k_cu_5ce27395_280774cuda3std6ranges3__45__cpo9iter_moveE
	.align		8
        /*0060*/ 	.dword	_ZN40_INTERNAL_af4d4cd4_4_k_cu_5ce27395_280774cute7productE
	.align		8
        /*0068*/ 	.dword	_ZN40_INTERNAL_af4d4cd4_4_k_cu_5ce27395_280774cute1_E
	.align		8
        /*0070*/ 	.dword	$str$25
	.align		8
        /*0078*/ 	.dword	$str$26
	.align		8
        /*0080*/ 	.dword	$str$27
	.align		8
        /*0088*/ 	.dword	$str$28


//--------------------- .text._ZN7cutlass13device_kernelINS_4gemm6kernel13GemmUniversalIN4cute5tupleIJiiiiEEENS1_10collective13CollectiveMmaINS1_35MainloopSm100TmaUmmaWarpSpecializedILi8ELi2ELi4ENS5_IJNS4_1CILi4EEENSA_ILi1EEESC_EEEEENS5_IJNSA_ILi256EEENSA_ILi128EEESG_EEENS_12float_e4m3_tENS5_IJlSC_lEEESI_SJ_NS4_8TiledMMAINS4_8MMA_AtomIJNS4_10MMA_TraitsINS4_25SM100_MMA_F8F6F4_2x1SM_SSEJSI_SI_fSF_SG_NS4_17integral_constantINS4_4UMMA5MajorELSQ_0EEESR_NSO_INSP_7ScaleInELSS_0EEEST_EEEEEENS4_6LayoutINS5_IJSC_SC_SC_EEENS5_IJNSA_ILi0EEESY_SY_EEEEENS5_IJNS4_10UnderscoreES11_S11_EEEEENS4_18SM100_TMA_2SM_LOADENS4_14ComposedLayoutINS4_7SwizzleILi3ELi4ELi3EEENS4_18smem_ptr_flag_bitsILi8EEENSW_INS5_IJNSA_ILi8EEESG_EEENS5_IJSG_SC_EEEEEEEvNS4_8identityENS4_28SM100_TMA_2SM_LOAD_MULTICASTES1E_vS1F_EENS_8epilogue10collective18CollectiveEpilogueINS1I_23Sm100TmaWarpSpecializedILi2ELi2ELi64ELb0ELb0EEEJNS5_IJSG_SG_SG_EEENS5_IJNSW_ISG_SC_EENSW_INSA_ILi64EEESC_EEEEESI_SJ_SI_SJ_NS1I_6fusion15FusionCallbacksIS1M_NS1S_17LinearCombinationISI_fSI_fLNS_15FloatRoundStyleE2EEES1N_S1R_JEEENS4_5SM1004TMEM4LOAD26SM100_TMEM_LOAD_32dp32b64xENS4_13SM90_TMA_LOADENS15_INS16_ILi2ELi4ELi3EEES19_NSW_INS5_IJS1A_S1P_EEENS5_IJS1P_SC_EEEEEEENS4_39AutoVectorizingCopyWithAssumedAlignmentILi128EEENS4_14SM90_TMA_STOREES27_S29_S29_EEEvvEEEEvNT_6ParamsE --------------------------
	.section	.text._ZN7cutlass13device_kernelINS_4gemm6kernel13GemmUniversalIN4cute5tupleIJiiiiEEENS1_10collective13CollectiveMmaINS1_35MainloopSm100TmaUmmaWarpSpecializedILi8ELi2ELi4ENS5_IJNS4_1CILi4EEENSA_ILi1EEESC_EEEEENS5_IJNSA_ILi256EEENSA_ILi128EEESG_EEENS_12float_e4m3_tENS5_IJlSC_lEEESI_SJ_NS4_8TiledMMAINS4_8MMA_AtomIJNS4_10MMA_TraitsINS4_25SM100_MMA_F8F6F4_2x1SM_SSEJSI_SI_fSF_SG_NS4_17integral_constantINS4_4UMMA5MajorELSQ_0EEESR_NSO_INSP_7ScaleInELSS_0EEEST_EEEEEENS4_6LayoutINS5_IJSC_SC_SC_EEENS5_IJNSA_ILi0EEESY_SY_EEEEENS5_IJNS4_10UnderscoreES11_S11_EEEEENS4_18SM100_TMA_2SM_LOADENS4_14ComposedLayoutINS4_7SwizzleILi3ELi4ELi3EEENS4_18smem_ptr_flag_bitsILi8EEENSW_INS5_IJNSA_ILi8EEESG_EEENS5_IJSG_SC_EEEEEEEvNS4_8identityENS4_28SM100_TMA_2SM_LOAD_MULTICASTES1E_vS1F_EENS_8epilogue10collective18CollectiveEpilogueINS1I_23Sm100TmaWarpSpecializedILi2ELi2ELi64ELb0ELb0EEEJNS5_IJSG_SG_SG_EEENS5_IJNSW_ISG_SC_EENSW_INSA_ILi64EEESC_EEEEESI_SJ_SI_SJ_NS1I_6fusion15FusionCallbacksIS1M_NS1S_17LinearCombinationISI_fSI_fLNS_15FloatRoundStyleE2EEES1N_S1R_JEEENS4_5SM1004TMEM4LOAD26SM100_TMEM_LOAD_32dp32b64xENS4_13SM90_TMA_LOADENS15_INS16_ILi2ELi4ELi3EEES19_NSW_INS5_IJS1A_S1P_EEENS5_IJS1P_SC_EEEEEEENS4_39AutoVectorizingCopyWithAssumedAlignmentILi128EEENS4_14SM90_TMA_STOREES27_S29_S29_EEEvvEEEEvNT_6ParamsE,"ax",@progbits
	.align	128
.text._ZN7cutlass13device_kernelINS_4gemm6kernel13GemmUniversalIN4cute5tupleIJiiiiEEENS1_10collective13CollectiveMmaINS1_35MainloopSm100TmaUmmaWarpSpecializedILi8ELi2ELi4ENS5_IJNS4_1CILi4EEENSA_ILi1EEESC_EEEEENS5_IJNSA_ILi256EEENSA_ILi128EEESG_EEENS_12float_e4m3_tENS5_IJlSC_lEEESI_SJ_NS4_8TiledMMAINS4_8MMA_AtomIJNS4_10MMA_TraitsINS4_25SM100_MMA_F8F6F4_2x1SM_SSEJSI_SI_fSF_SG_NS4_17integral_constantINS4_4UMMA5MajorELSQ_0EEESR_NSO_INSP_7ScaleInELSS_0EEEST_EEEEEENS4_6LayoutINS5_IJSC_SC_SC_EEENS5_IJNSA_ILi0EEESY_SY_EEEEENS5_IJNS4_10UnderscoreES11_S11_EEEEENS4_18SM100_TMA_2SM_LOADENS4_14ComposedLayoutINS4_7SwizzleILi3ELi4ELi3EEENS4_18smem_ptr_flag_bitsILi8EEENSW_INS5_IJNSA_ILi8EEESG_EEENS5_IJSG_SC_EEEEEEEvNS4_8identityENS4_28SM100_TMA_2SM_LOAD_MULTICASTES1E_vS1F_EENS_8epilogue10collective18CollectiveEpilogueINS1I_23Sm100TmaWarpSpecializedILi2ELi2ELi64ELb0ELb0EEEJNS5_IJSG_SG_SG_EEENS5_IJNSW_ISG_SC_EENSW_INSA_ILi64EEESC_EEEEESI_SJ_SI_SJ_NS1I_6fusion15FusionCallbacksIS1M_NS1S_17LinearCombinationISI_fSI_fLNS_15FloatRoundStyleE2EEES1N_S1R_JEEENS4_5SM1004TMEM4LOAD26SM100_TMEM_LOAD_32dp32b64xENS4_13SM90_TMA_LOADENS15_INS16_ILi2ELi4ELi3EEES19_NSW_INS5_IJS1A_S1P_EEENS5_IJS1P_SC_EEEEEEENS4_39AutoVectorizingCopyWithAssumedAlignmentILi128EEENS4_14SM90_TMA_STOREES27_S29_S29_EEEvvEEEEvNT_6ParamsE:
        .type           _ZN7cutlass13device_kernelINS_4gemm6kernel13GemmUniversalIN4cute5tupleIJiiiiEEENS1_10collective13CollectiveMmaINS1_35MainloopSm100TmaUmmaWarpSpecializedILi8ELi2ELi4ENS5_IJNS4_1CILi4EEENSA_ILi1EEESC_EEEEENS5_IJNSA_ILi256EEENSA_ILi128EEESG_EEENS_12float_e4m3_tENS5_IJlSC_lEEESI_SJ_NS4_8TiledMMAINS4_8MMA_AtomIJNS4_10MMA_TraitsINS4_25SM100_MMA_F8F6F4_2x1SM_SSEJSI_SI_fSF_SG_NS4_17integral_constantINS4_4UMMA5MajorELSQ_0EEESR_NSO_INSP_7ScaleInELSS_0EEEST_EEEEEENS4_6LayoutINS5_IJSC_SC_SC_EEENS5_IJNSA_ILi0EEESY_SY_EEEEENS5_IJNS4_10UnderscoreES11_S11_EEEEENS4_18SM100_TMA_2SM_LOADENS4_14ComposedLayoutINS4_7SwizzleILi3ELi4ELi3EEENS4_18smem_ptr_flag_bitsILi8EEENSW_INS5_IJNSA_ILi8EEESG_EEENS5_IJSG_SC_EEEEEEEvNS4_8identityENS4_28SM100_TMA_2SM_LOAD_MULTICASTES1E_vS1F_EENS_8epilogue10collective18CollectiveEpilogueINS1I_23Sm100TmaWarpSpecializedILi2ELi2ELi64ELb0ELb0EEEJNS5_IJSG_SG_SG_EEENS5_IJNSW_ISG_SC_EENSW_INSA_ILi64EEESC_EEEEESI_SJ_SI_SJ_NS1I_6fusion15FusionCallbacksIS1M_NS1S_17LinearCombinationISI_fSI_fLNS_15FloatRoundStyleE2EEES1N_S1R_JEEENS4_5SM1004TMEM4LOAD26SM100_TMEM_LOAD_32dp32b64xENS4_13SM90_TMA_LOADENS15_INS16_ILi2ELi4ELi3EEES19_NSW_INS5_IJS1A_S1P_EEENS5_IJS1P_SC_EEEEEEENS4_39AutoVectorizingCopyWithAssumedAlignmentILi128EEENS4_14SM90_TMA_STOREES27_S29_S29_EEEvvEEEEvNT_6ParamsE,@function
        .size           _ZN7cutlass13device_kernelINS_4gemm6kernel13GemmUniversalIN4cute5tupleIJiiiiEEENS1_10collective13CollectiveMmaINS1_35MainloopSm100TmaUmmaWarpSpecializedILi8ELi2ELi4ENS5_IJNS4_1CILi4EEENSA_ILi1EEESC_EEEEENS5_IJNSA_ILi256EEENSA_ILi128EEESG_EEENS_12float_e4m3_tENS5_IJlSC_lEEESI_SJ_NS4_8TiledMMAINS4_8MMA_AtomIJNS4_10MMA_TraitsINS4_25SM100_MMA_F8F6F4_2x1SM_SSEJSI_SI_fSF_SG_NS4_17integral_constantINS4_4UMMA5MajorELSQ_0EEESR_NSO_INSP_7ScaleInELSS_0EEEST_EEEEEENS4_6LayoutINS5_IJSC_SC_SC_EEENS5_IJNSA_ILi0EEESY_SY_EEEEENS5_IJNS4_10UnderscoreES11_S11_EEEEENS4_18SM100_TMA_2SM_LOADENS4_14ComposedLayoutINS4_7SwizzleILi3ELi4ELi3EEENS4_18smem_ptr_flag_bitsILi8EEENSW_INS5_IJNSA_ILi8EEESG_EEENS5_IJSG_SC_EEEEEEEvNS4_8identityENS4_28SM100_TMA_2SM_LOAD_MULTICASTES1E_vS1F_EENS_8epilogue10collective18CollectiveEpilogueINS1I_23Sm100TmaWarpSpecializedILi2ELi2ELi64ELb0ELb0EEEJNS5_IJSG_SG_SG_EEENS5_IJNSW_ISG_SC_EENSW_INSA_ILi64EEESC_EEEEESI_SJ_SI_SJ_NS1I_6fusion15FusionCallbacksIS1M_NS1S_17LinearCombinationISI_fSI_fLNS_15FloatRoundStyleE2EEES1N_S1R_JEEENS4_5SM1004TMEM4LOAD26SM100_TMEM_LOAD_32dp32b64xENS4_13SM90_TMA_LOADENS15_INS16_ILi2ELi4ELi3EEES19_NSW_INS5_IJS1A_S1P_EEENS5_IJS1P_SC_EEEEEEENS4_39AutoVectorizingCopyWithAssumedAlignmentILi128EEENS4_14SM90_TMA_STOREES27_S29_S29_EEEvvEEEEvNT_6ParamsE,(.L_x_176 - _ZN7cutlass13device_kernelINS_4gemm6kernel13GemmUniversalIN4cute5tupleIJiiiiEEENS1_10collective13CollectiveMmaINS1_35MainloopSm100TmaUmmaWarpSpecializedILi8ELi2ELi4ENS5_IJNS4_1CILi4EEENSA_ILi1EEESC_EEEEENS5_IJNSA_ILi256EEENSA_ILi128EEESG_EEENS_12float_e4m3_tENS5_IJlSC_lEEESI_SJ_NS4_8TiledMMAINS4_8MMA_AtomIJNS4_10MMA_TraitsINS4_25SM100_MMA_F8F6F4_2x1SM_SSEJSI_SI_fSF_SG_NS4_17integral_constantINS4_4UMMA5MajorELSQ_0EEESR_NSO_INSP_7ScaleInELSS_0EEEST_EEEEEENS4_6LayoutINS5_IJSC_SC_SC_EEENS5_IJNSA_ILi0EEESY_SY_EEEEENS5_IJNS4_10UnderscoreES11_S11_EEEEENS4_18SM100_TMA_2SM_LOADENS4_14ComposedLayoutINS4_7SwizzleILi3ELi4ELi3EEENS4_18smem_ptr_flag_bitsILi8EEENSW_INS5_IJNSA_ILi8EEESG_EEENS5_IJSG_SC_EEEEEEEvNS4_8identityENS4_28SM100_TMA_2SM_LOAD_MULTICASTES1E_vS1F_EENS_8epilogue10collective18CollectiveEpilogueINS1I_23Sm100TmaWarpSpecializedILi2ELi2ELi64ELb0ELb0EEEJNS5_IJSG_SG_SG_EEENS5_IJNSW_ISG_SC_EENSW_INSA_ILi64EEESC_EEEEESI_SJ_SI_SJ_NS1I_6fusion15FusionCallbacksIS1M_NS1S_17LinearCombinationISI_fSI_fLNS_15FloatRoundStyleE2EEES1N_S1R_JEEENS4_5SM1004TMEM4LOAD26SM100_TMEM_LOAD_32dp32b64xENS4_13SM90_TMA_LOADENS15_INS16_ILi2ELi4ELi3EEES19_NSW_INS5_IJS1A_S1P_EEENS5_IJS1P_SC_EEEEEEENS4_39AutoVectorizingCopyWithAssumedAlignmentILi128EEENS4_14SM90_TMA_STOREES27_S29_S29_EEEvvEEEEvNT_6ParamsE)
        .other          _ZN7cutlass13device_kernelINS_4gemm6kernel13GemmUniversalIN4cute5tupleIJiiiiEEENS1_10collective13CollectiveMmaINS1_35MainloopSm100TmaUmmaWarpSpecializedILi8ELi2ELi4ENS5_IJNS4_1CILi4EEENSA_ILi1EEESC_EEEEENS5_IJNSA_ILi256EEENSA_ILi128EEESG_EEENS_12float_e4m3_tENS5_IJlSC_lEEESI_SJ_NS4_8TiledMMAINS4_8MMA_AtomIJNS4_10MMA_TraitsINS4_25SM100_MMA_F8F6F4_2x1SM_SSEJSI_SI_fSF_SG_NS4_17integral_constantINS4_4UMMA5MajorELSQ_0EEESR_NSO_INSP_7ScaleInELSS_0EEEST_EEEEEENS4_6LayoutINS5_IJSC_SC_SC_EEENS5_IJNSA_ILi0EEESY_SY_EEEEENS5_IJNS4_10UnderscoreES11_S11_EEEEENS4_18SM100_TMA_2SM_LOADENS4_14ComposedLayoutINS4_7SwizzleILi3ELi4ELi3EEENS4_18smem_ptr_flag_bitsILi8EEENSW_INS5_IJNSA_ILi8EEESG_EEENS5_IJSG_SC_EEEEEEEvNS4_8identityENS4_28SM100_TMA_2SM_LOAD_MULTICASTES1E_vS1F_EENS_8epilogue10collective18CollectiveEpilogueINS1I_23Sm100TmaWarpSpecializedILi2ELi2ELi64ELb0ELb0EEEJNS5_IJSG_SG_SG_EEENS5_IJNSW_ISG_SC_EENSW_INSA_ILi64EEESC_EEEEESI_SJ_SI_SJ_NS1I_6fusion15FusionCallbacksIS1M_NS1S_17LinearCombinationISI_fSI_fLNS_15FloatRoundStyleE2EEES1N_S1R_JEEENS4_5SM1004TMEM4LOAD26SM100_TMEM_LOAD_32dp32b64xENS4_13SM90_TMA_LOADENS15_INS16_ILi2ELi4ELi3EEES19_NSW_INS5_IJS1A_S1P_EEENS5_IJS1P_SC_EEEEEEENS4_39AutoVectorizingCopyWithAssumedAlignmentILi128EEENS4_14SM90_TMA_STOREES27_S29_S29_EEEvvEEEEvNT_6ParamsE,@"STO_CUDA_ENTRY STV_DEFAULT"
_ZN7cutlass13device_kernelINS_4gemm6kernel13GemmUniversalIN4cute5tupleIJiiiiEEENS1_10collective13CollectiveMmaINS1_35MainloopSm100TmaUmmaWarpSpecializedILi8ELi2ELi4ENS5_IJNS4_1CILi4EEENSA_ILi1EEESC_EEEEENS5_IJNSA_ILi256EEENSA_ILi128EEESG_EEENS_12float_e4m3_tENS5_IJlSC_lEEESI_SJ_NS4_8TiledMMAINS4_8MMA_AtomIJNS4_10MMA_TraitsINS4_25SM100_MMA_F8F6F4_2x1SM_SSEJSI_SI_fSF_SG_NS4_17integral_constantINS4_4UMMA5MajorELSQ_0EEESR_NSO_INSP_7ScaleInELSS_0EEEST_EEEEEENS4_6LayoutINS5_IJSC_SC_SC_EEENS5_IJNSA_ILi0EEESY_SY_EEEEENS5_IJNS4_10UnderscoreES11_S11_EEEEENS4_18SM100_TMA_2SM_LOADENS4_14ComposedLayoutINS4_7SwizzleILi3ELi4ELi3EEENS4_18smem_ptr_flag_bitsILi8EEENSW_INS5_IJNSA_ILi8EEESG_EEENS5_IJSG_SC_EEEEEEEvNS4_8identityENS4_28SM100_TMA_2SM_LOAD_MULTICASTES1E_vS1F_EENS_8epilogue10collective18CollectiveEpilogueINS1I_23Sm100TmaWarpSpecializedILi2ELi2ELi64ELb0ELb0EEEJNS5_IJSG_SG_SG_EEENS5_IJNSW_ISG_SC_EENSW_INSA_ILi64EEESC_EEEEESI_SJ_SI_SJ_NS1I_6fusion15FusionCallbacksIS1M_NS1S_17LinearCombinationISI_fSI_fLNS_15FloatRoundStyleE2EEES1N_S1R_JEEENS4_5SM1004TMEM4LOAD26SM100_TMEM_LOAD_32dp32b64xENS4_13SM90_TMA_LOADENS15_INS16_ILi2ELi4ELi3EEES19_NSW_INS5_IJS1A_S1P_EEENS5_IJS1P_SC_EEEEEEENS4_39AutoVectorizingCopyWithAssumedAlignmentILi128EEENS4_14SM90_TMA_STOREES27_S29_S29_EEEvvEEEEvNT_6ParamsE:
[----:B------:R-:W1:Y:S01]  /*0000*/  LDC R1, c[0x0][0x37c] ;  /* 0x0000df00ff017b82 */ /* 0x000e620000000800 */
[----:B------:R-:W2:Y:S01]  /*0010*/  S2R R170, SR_TID.X ;  /* 0x0000000000aa7919 */ /* 0x000ea20000002100 */
[----:B------:R-:W3:Y:S06]  /*0020*/  LDCU.64 UR8, c[0x0][0x890] ;  /* 0x00011200ff0877ac */ /* 0x000eec0008000a00 */
[----:B------:R-:W4:Y:S01]  /*0030*/  S2UR UR48, SR_CgaCtaId ;  /* 0x00000000003079c3 */ /* 0x000f220000008800 */
[----:B------:R-:W-:Y:S02]  /*0040*/  PRMT R158, RZ, 0x7610, R158 ;  /* 0x00007610ff9e7816 */ /* 0x000fe4000000009e */
[----:B------:R-:W-:Y:S01]  /*0050*/  ELECT P1, URZ, PT ;  /* 0x0000000000ff782f */ /* 0x000fe20003820000 */
[----:B---3--:R-:W-:-:S04]  /*0060*/  UISETP.NE.U32.AND UP0, UPT, UR8, URZ, UPT ;  /* 0x000000ff0800728c */ /* 0x008fc8000bf05070 */
[----:B------:R-:W-:Y:S02]  /*0070*/  UISETP.NE.AND.EX UP0, UPT, UR9, URZ, UPT, UP0 ;  /* 0x000000ff0900728c */ /* 0x000fe4000bf05300 */
[----:B----4-:R-:W-:Y:S02]  /*0080*/  ULOP3.LUT UR46, UR48, 0x1, URZ, 0xc0, !UPT ;  /* 0x00000001302e7892 */ /* 0x010fe4000f8ec0ff */
[----:B------:R-:W-:Y:S01]  /*0090*/  ULOP3.LUT UR45, UR48, 0x1, URZ, 0x3c, !UPT ;  /* 0x00000001302d7892 */ /* 0x000fe2000f8e3cff */
[----:B--2---:R-:W-:-:S05]  /*00a0*/  SHF.R.U32.HI R159, RZ, 0x5, R170 ;  /* 0x00000005ff9f7819 */ /* 0x004fca00000116aa */
[----:B------:R-:W2:Y:S02]  /*00b0*/  SHFL.IDX PT, R0, R159, RZ, 0x1f ;  /* 0x00001fff9f007589 */ /* 0x000ea400000e0000 */
[----:B--2---:R-:W-:Y:S01]  /*00c0*/  R2UR UR21, R0 ;  /* 0x00000000001572ca */ /* 0x004fe200000e0000 */
[----:B-1----:R-:W-:-:S14]  /*00d0*/  BRA.U UP0, `(.L_x_0) ;  /* 0x0000000100307547 */ /* 0x002fdc000b800000 */
[----:B------:R-:W1:Y:S02]  /*00e0*/  LDCU.64 UR4, c[0x0][0x888] ;  /* 0x00011100ff0477ac */ /* 0x000e640008000a00 */
[----:B-1----:R-:W-:-:S04]  /*00f0*/  UISETP.NE.U32.AND UP0, UPT, UR4, URZ, UPT ;  /* 0x000000ff0400728c */ /* 0x002fc8000bf05070 */
[----:B------:R-:W-:-:S09]  /*0100*/  UISETP.NE.AND.EX UP0, UPT, UR5, URZ, UPT, UP0 ;  /* 0x000000ff0500728c */ /* 0x000fd2000bf05300 */
[----:B------:R-:W-:Y:S05]  /*0110*/  BRA.U !UP0, `(.L_x_1) ;  /* 0x0000000108147547 */ /* 0x000fea000b800000 */
[----:B------:R-:W1:Y:S01]  /*0120*/  LDC.64 R2, c[0x0][0x888] ;  /* 0x00022200ff027b82 */ /* 0x000e620000000a00 */
[----:B------:R-:W1:Y:S02]  /*0130*/  LDCU.64 UR4, c[0x0][0x358] ;  /* 0x00006b00ff0477ac */ /* 0x000e640008000a00 */
[----:B-1----:R1:W5:Y:S01]  /*0140*/  LDG.E R73, desc[UR4][R2.64] ;  /* 0x0000000402497981 */ /* 0x002362000c1e1900 */
[----:B------:R-:W-:Y:S01]  /*0150*/  HFMA2 R158, -RZ, RZ, 0, 5.9604644775390625e-08 ;  /* 0x00000001ff9e7431 */ /* 0x000fe200000001ff */
[----:B------:R-:W-:Y:S05]  /*0160*/  BRA `(.L_x_0) ;  /* 0x00000000000c7947 */ /* 0x000fea0003800000 */
.L_x_1:
[----:B------:R-:W1:Y:S01]  /*0170*/  LDCU UR4, c[0x0][0x880] ;  /* 0x00011000ff0477ac */ /* 0x000e620008000800 */
[----:B------:R-:W-:Y:S01]  /*0180*/  HFMA2 R158, -RZ, RZ, 0, 5.9604644775390625e-08 ;  /* 0x00000001ff9e7431 */ /* 0x000fe200000001ff */
[----:B-1----:R-:W-:-:S07]  /*0190*/  MOV R73, UR4 ;  /* 0x0000000400497c02 */ /* 0x002fce0008000f00 */
.L_x_0:
[----:B------:R-:W2:Y:S02]  /*01a0*/  LDCU.64 UR4, c[0x0][0x8b0] ;  /* 0x00011600ff0477ac */ /* 0x000ea40008000a00 */
[----:B--2---:R-:W-:-:S04]  /*01b0*/  UISETP.NE.U32.AND UP0, UPT, UR4, URZ, UPT ;  /* 0x000000ff0400728c */ /* 0x004fc8000bf05070 */
[----:B------:R-:W-:-:S09]  /*01c0*/  UISETP.NE.AND.EX UP0, UPT, UR5, URZ, UPT, UP0 ;  /* 0x000000ff0500728c */ /* 0x000fd2000bf05300 */
[----:B------:R-:W-:Y:S05]  /*01d0*/  BRA.U UP0, `(.L_x_2) ;  /* 0x0000000100287547 */ /* 0x000fea000b800000 */
[----:B------:R-:W2:Y:S02]  /*01e0*/  LDCU.64 UR4, c[0x0][0x8a8] ;  /* 0x00011500ff0477ac */ /* 0x000ea40008000a00 */
[----:B--2---:R-:W-:-:S04]  /*01f0*/  UISETP.NE.U32.AND UP0, UPT, UR4, URZ, UPT ;  /* 0x000000ff0400728c */ /* 0x004fc8000bf05070 */
[----:B------:R-:W-:-:S09]  /*0200*/  UISETP.NE.AND.EX UP0, UPT, UR5, URZ, UPT, UP0 ;  /* 0x000000ff0500728c */ /* 0x000fd2000bf05300 */
[----:B------:R-:W-:Y:S05]  /*0210*/  BRA.U !UP0, `(.L_x_3) ;  /* 0x0000000108107547 */ /* 0x000fea000b800000 */
[----:B------:R-:W2:Y:S01]  /*0220*/  LDC.64 R70, c[0x0][0x8a8] ;  /* 0x00022a00ff467b82 */ /* 0x000ea20000000a00 */
[----:B------:R-:W2:Y:S02]  /*0230*/  LDCU.64 UR4, c[0x0][0x358] ;  /* 0x00006b00ff0477ac */ /* 0x000ea40008000a00 */
[----:B--2---:R2:W5:Y:S01]  /*0240*/  LDG.E R70, desc[UR4][R70.64] ;  /* 0x0000000446467981 */ /* 0x004562000c1e1900 */
[----:B------:R-:W-:Y:S05]  /*0250*/  BRA `(.L_x_2) ;  /* 0x0000000000087947 */ /* 0x000fea0003800000 */
.L_x_3:
[----:B------:R-:W2:Y:S02]  /*0260*/  LDCU UR4, c[0x0][0x8a0] ;  /* 0x00011400ff0477ac */ /* 0x000ea40008000800 */
[----:B--2---:R-:W-:Y:S02]  /*0270*/  MOV R70, UR4 ;  /* 0x0000000400467c02 */ /* 0x004fe40008000f00 */
.L_x_2:
[----:B------:R-:W-:Y:S01]  /*0280*/  IMAD.U32 R0, RZ, RZ, UR21 ;  /* 0x00000015ff007e24 */ /* 0x000fe2000f8e00ff */
[----:B------:R-:W-:Y:S04]  /*0290*/  BSSY.RECONVERGENT B0, `(.L_x_4) ;  /* 0x000000c000007945 */ /* 0x000fe80003800200 */
[C---:B------:R-:W-:Y:S02]  /*02a0*/  ISETP.NE.OR P2, PT, R0.reuse, 0x1, !P1 ;  /* 0x000000010000780c */ /* 0x040fe40004f45670 */
[----:B------:R-:W-:-:S11]  /*02b0*/  ISETP.NE.OR P0, PT, R0, 0x3, !P1 ;  /* 0x000000030000780c */ /* 0x000fd60004f05670 */
[----:B------:R-:W-:Y:S05]  /*02c0*/  @P2 BRA `(.L_x_5) ;  /* 0x0000000000202947 */ /* 0x000fea0003800000 */
[----:B------:R-:W3:Y:S02]  /*02d0*/  LDCU.64 UR4, c[0x0][0x348] ;  /* 0x00006900ff0477ac */ /* 0x000ee40008000a00 */
[----:B---3--:R-:W-:Y:S02]  /*02e0*/  UIADD3 UR6, UP1, UPT, UR4, 0x80, URZ ;  /* 0x0000008004067890 */ /* 0x008fe4000ff3e0ff */
[----:B------:R-:W-:Y:S02]  /*02f0*/  UIADD3 UR4, UP0, UPT, UR4, 0x180, URZ ;  /* 0x0000018004047890 */ /* 0x000fe4000ff1e0ff */
[----:B------:R-:W-:Y:S02]  /*0300*/  UIADD3.X UR7, UPT, UPT, URZ, UR5, URZ, UP1, !UPT ;  /* 0x00000005ff077290 */ /* 0x000fe40008ffe4ff */
[----:B------:R-:W-:-:S07]  /*0310*/  UIADD3.X UR5, UPT, UPT, URZ, UR5, URZ, UP0, !UPT ;  /* 0x00000005ff057290 */ /* 0x000fce00087fe4ff */
[----:B------:R3:W-:Y:S02]  /*0320*/  UTMACCTL.PF [UR6] ;  /* 0x00000000060079b9 */ /* 0x0007e40008040000 */
[----:B------:R3:W-:Y:S02]  /*0330*/  UTMACCTL.PF [UR4] ;  /* 0x00000000040079b9 */ /* 0x0007e40008040000 */
[----:B---3--:R-:W-:Y:S01]  /*0340*/  NOP ;  /* 0x0000000000007918 */ /* 0x008fe20000000000 */
.L_x_5:
[----:B------:R-:W-:Y:S05]  /*0350*/  BSYNC.RECONVERGENT B0 ;  /* 0x0000000000007941 */ /* 0x000fea0003800200 */
.L_x_4:
[----:B------:R-:W-:Y:S04]  /*0360*/  BSSY.RECONVERGENT B0, `(.L_x_6) ;  /* 0x000000a000007945 */ /* 0x000fe80003800200 */
        /* <DEDUP_REMOVED lines=9> */
.L_x_7:
[----:B------:R-:W-:Y:S05]  /*0400*/  BSYNC.RECONVERGENT B0 ;  /* 0x0000000000007941 */ /* 0x000fea0003800200 */
.L_x_6:
[----:B------:R-:W3:Y:S01]  /*0410*/  LDCU.64 UR4, c[0x0][0x888] ;  /* 0x00011100ff0477ac */ /* 0x000ee20008000a00 */
[----:B------:R-:W-:Y:S02]  /*0420*/  UISETP.EQ.U32.AND UP2, UPT, UR8, URZ, UPT ;  /* 0x000000ff0800728c */ /* 0x000fe4000bf42070 */
[----:B------:R-:W-:Y:S02]  /*0430*/  UPLOP3.LUT UP4, UPT, UPT, UPT, UPT, 0x80, 0x8 ;  /* 0x000000000008789c */ /* 0x000fe40003f8f070 */
[----:B---3--:R-:W-:-:S04]  /*0440*/  UISETP.NE.U32.AND UP0, UPT, UR4, URZ, UPT ;  /* 0x000000ff0400728c */ /* 0x008fc8000bf05070 */
[----:B------:R-:W-:-:S04]  /*0450*/  UISETP.NE.AND.EX UP1, UPT, UR5, URZ, UPT, UP0 ;  /* 0x000000ff0500728c */ /* 0x000fc8000bf25300 */
[----:B------:R-:W-:-:S04]  /*0460*/  UISETP.EQ.OR.EX UP3, UPT, UR9, URZ, !UP1, UP2 ;  /* 0x000000ff0900728c */ /* 0x000fc8000cf62720 */
[----:B------:R-:W-:-:S06]  /*0470*/  UP2UR UR4, UPR, URZ, 0x8 ;  /* 0x00000008ff047883 */ /* 0x000fcc0008000000 */
[----:B------:R-:W-:Y:S01]  /*0480*/  MOV R160, UR4 ;  /* 0x0000000400a07c02 */ /* 0x000fe20008000f00 */
[----:B------:R-:W-:Y:S06]  /*0490*/  BRA.U !UP3, `(.L_x_8) ;  /* 0x000000010b207547 */ /* 0x000fec000b800000 */
[----:B------:R-:W-:Y:S01]  /*04a0*/  UISETP.NE.U32.AND UP2, UPT, UR8, URZ, UPT ;  /* 0x000000ff0800728c */ /* 0x000fe2000bf45070 */
[----:B-----5:R-:W-:Y:S01]  /*04b0*/  FSETP.NEU.AND P0, PT, R73, RZ, PT ;  /* 0x000000ff4900720b */ /* 0x020fe20003f0d000 */
[----:B------:R-:W-:Y:S02]  /*04c0*/  USEL UR4, URZ, 0xffffffff, UP1 ;  /* 0xffffffffff047887 */ /* 0x000fe40008800000 */
[----:B------:R-:W-:-:S10]  /*04d0*/  UISETP.NE.AND.EX UP2, UPT, UR9, URZ, UPT, UP2 ;  /* 0x000000ff0900728c */ /* 0x000fd4000bf45320 */
[----:B------:R-:W-:Y:S01]  /*04e0*/  VOTEU.ANY UP0, P0 ;  /* 0x0000000000ff7886 */ /* 0x000fe20000000100 */
[----:B------:R-:W-:-:S04]  /*04f0*/  @!UP2 USEL UR4, URZ, 0xffffffff, UP0 ;  /* 0xffffffffff04a887 */ /* 0x000fc80008000000 */
[----:B------:R-:W-:-:S04]  /*0500*/  ULOP3.LUT UR4, UR4, 0x1, URZ, 0xc0, !UPT ;  /* 0x0000000104047892 */ /* 0x000fc8000f8ec0ff */
[----:B------:R-:W-:-:S11]  /*0510*/  UISETP.NE.U32.AND UP4, UPT, UR4, 0x1, UPT ;  /* 0x000000010400788c */ /* 0x000fd6000bf85070 */
.L_x_8:
[----:B------:R-:W3:Y:S01]  /*0520*/  SHFL.IDX PT, R0, R159, RZ, 0x1f ;  /* 0x00001fff9f007589 */ /* 0x000ee200000e0000 */
[----:B------:R-:W-:-:S04]  /*0530*/  UISETP.NE.AND UP0, UPT, UR21, 0x2, UPT ;  /* 0x000000021500788c */ /* 0x000fc8000bf05270 */
[----:B------:R-:W-:Y:S02]  /*0540*/  UISETP.EQ.AND UP2, UPT, UR46, URZ, !UP0 ;  /* 0x000000ff2e00728c */ /* 0x000fe4000c742270 */
[----:B------:R-:W-:-:S04]  /*0550*/  USEL UR37, URZ, 0x1, UP0 ;  /* 0x00000001ff257887 */ /* 0x000fc80008000000 */
[----:B------:R-:W-:Y:S02]  /*0560*/  PLOP3.LUT P3, PT, P1, PT, UP2, 0x80, 0x8 ;  /* 0x000000000008781c */ /* 0x000fe40000f6f028 */
[----:B---3--:R-:W-:-:S13]  /*0570*/  ISETP.NE.AND P0, PT, R0, RZ, PT ;  /* 0x000000ff0000720c */ /* 0x008fda0003f05270 */
[----:B------:R-:W-:Y:S05]  /*0580*/  @P0 BRA `(.L_x_9) ;  /* 0x0000000000740947 */ /* 0x000fea0003800000 */
[----:B------:R-:W-:Y:S01]  /*0590*/  UMOV UR4, 0x400 ;  /* 0x0000040000047882 */ /* 0x000fe20000000000 */
[----:B------:R-:W-:Y:S01]  /*05a0*/  UMOV UR8, 0x1 ;  /* 0x0000000100087882 */ /* 0x000fe20000000000 */
[----:B------:R-:W-:Y:S01]  /*05b0*/  UMOV UR6, 0x2 ;  /* 0x0000000200067882 */ /* 0x000fe20000000000 */
[----:B------:R-:W-:Y:S02]  /*05c0*/  ULEA UR4, UR48, UR4, 0x18 ;  /* 0x0000000430047291 */ /* 0x000fe4000f8ec0ff */
[----:B------:R-:W-:-:S04]  /*05d0*/  UIADD3 UR8, UPT, UPT, -UR8, 0x100000, URZ ;  /* 0x0010000008087890 */ /* 0x000fc8000fffe1ff */
[----:B------:R-:W-:Y:S02]  /*05e0*/  USHF.L.U32 UR9, UR8, 0xb, URZ ;  /* 0x0000000b08097899 */ /* 0x000fe400080006ff */
[----:B------:R-:W-:Y:S02]  /*05f0*/  USHF.L.U32 UR8, UR8, 0x1, URZ ;  /* 0x0000000108087899 */ /* 0x000fe400080006ff */
[----:B------:R-:W-:-:S04]  /*0600*/  UIADD3 UR6, UPT, UPT, -UR6, 0x100000, URZ ;  /* 0x0010000006067890 */ /* 0x000fc8000fffe1ff */
[----:B------:R-:W-:Y:S02]  /*0610*/  USHF.L.U32 UR7, UR6, 0xb, URZ ;  /* 0x0000000b06077899 */ /* 0x000fe400080006ff */
[----:B------:R-:W-:Y:S01]  /*0620*/  USHF.L.U32 UR6, UR6, 0x1, URZ ;  /* 0x0000000106067899 */ /* 0x000fe200080006ff */
[----:B------:R-:W-:Y:S01]  /*0630*/  ELECT P0, URZ, PT ;  /* 0x0000000000ff782f */ /* 0x000fe20003800000 */
[----:B------:R-:W3:Y:S02]  /*0640*/  FENCE.VIEW.ASYNC.S ;  /* 0x00000000000073c6 */ /* 0x000ee40000000000 */
[----:B---3--:R3:W4:Y:S08]  /*0650*/  SYNCS.EXCH.64 URZ, [UR4], UR8 ;  /* 0x0000000804ff75b2 */ /* 0x0087300008000100 */
[----:B------:R3:W1:Y:S01]  /*0660*/  SYNCS.EXCH.64 URZ, [UR4+0x40], UR6 ;  /* 0x0000400604ff75b2 */ /* 0x0006620008000100 */
        /* <DEDUP_REMOVED lines=13> */
[----:B------:R3:W1:Y:S02]  /*0740*/  SYNCS.EXCH.64 URZ, [UR4+0x78], UR6 ;  /* 0x0000780604ff75b2 */ /* 0x0006640008000100 */
[----:B---3--:R-:W-:Y:S01]  /*0750*/  NOP ;  /* 0x0000000000007918 */ /* 0x008fe20000000000 */
.L_x_9:
[----:B------:R-:W3:Y:S01]  /*0760*/  SHFL.IDX PT, R0, R159, RZ, 0x1f ;  /* 0x00001fff9f007589 */ /* 0x000ee200000e0000 */
[----:B------:R-:W-:Y:S01]  /*0770*/  NOP ;  /* 0x0000000000007918 */ /* 0x000fe20000000000 */
[----:B---3--:R-:W-:-:S13]  /*0780*/  ISETP.NE.AND P0, PT, R0, 0x1, PT ;  /* 0x000000010000780c */ /* 0x008fda0003f05270 */
        /* <DEDUP_REMOVED lines=13> */
[----:B---3--:R3:W1:Y:S08]  /*0860*/  SYNCS.EXCH.64 URZ, [UR4+0x80], UR8 ;  /* 0x0000800804ff75b2 */ /* 0x0086700008000100 */
[----:B------:R3:W1:Y:S01]  /*0870*/  SYNCS.EXCH.64 URZ, [UR4+0x90], UR6 ;  /* 0x0000900604ff75b2 */ /* 0x0006620008000100 */
[----:B------:R3:W1:Y:S01]  /*0880*/  SYNCS.EXCH.64 URZ, [UR4+0x88], UR8 ;  /* 0x0000880804ff75b2 */ /* 0x0006620008000100 */
[----:B------:R3:W1:Y:S01]  /*0890*/  SYNCS.EXCH.64 URZ, [UR4+0x98], UR6 ;  /* 0x0000980604ff75b2 */ /* 0x0006620008000100 */
[----:B------:R-:W-:Y:S01]  /*08a0*/  NOP ;  /* 0x0000000000007918 */ /* 0x000fe20000000000 */
.L_x_10:
[----:B------:R-:W2:Y:S01]  /*08b0*/  SHFL.IDX PT, R0, R159, RZ, 0x1f ;  /* 0x00001fff9f007589 */ /* 0x000ea200000e0000 */
[----:B------:R-:W-:Y:S01]  /*08c0*/  NOP ;  /* 0x0000000000007918 */ /* 0x000fe20000000000 */
[----:B--2---:R-:W-:-:S13]  /*08d0*/  ISETP.NE.AND P0, PT, R0, 0x3, PT ;  /* 0x000000030000780c */ /* 0x004fda0003f05270 */
[----:B------:R-:W-:Y:S05]  /*08e0*/  @P0 BRA `(.L_x_11) ;  /* 0x00000000002c0947 */ /* 0x000fea0003800000 */
[----:B---3--:R-:W-:Y:S01]  /*08f0*/  UMOV UR6, 0x400 ;  /* 0x0000040000067882 */ /* 0x008fe20000000000 */
[----:B------:R-:W-:Y:S01]  /*0900*/  UMOV UR4, 0x20 ;  /* 0x0000002000047882 */ /* 0x000fe20000000000 */
[----:B------:R-:W-:Y:S02]  /*0910*/  ULEA UR6, UR48, UR6, 0x18 ;  /* 0x0000000630067291 */ /* 0x000fe4000f8ec0ff */
[----:B------:R-:W-:-:S04]  /*0920*/  UIADD3 UR4, UPT, UPT, -UR4, 0x100000, URZ ;  /* 0x0010000004047890 */ /* 0x000fc8000fffe1ff */
[----:B------:R-:W-:Y:S02]  /*0930*/  USHF.L.U32 UR5, UR4, 0xb, URZ ;  /* 0x0000000b04057899 */ /* 0x000fe400080006ff */
[----:B------:R-:W-:Y:S01]  /*0940*/  USHF.L.U32 UR4, UR4, 0x1, URZ ;  /* 0x0000000104047899 */ /* 0x000fe200080006ff */
[----:B------:R-:W-:Y:S01]  /*0950*/  ELECT P0, URZ, PT ;  /* 0x0000000000ff782f */ /* 0x000fe20003800000 */
[----:B------:R-:W2:Y:S10]  /*0960*/  FENCE.VIEW.ASYNC.S ;  /* 0x00000000000073c6 */ /* 0x000eb40000000000 */
[----:B--2---:R2:W3:Y:S01]  /*0970*/  SYNCS.EXCH.64 URZ, [UR6+0xa0], UR4 ;  /* 0x0000a00406ff75b2 */ /* 0x0044e20008000100 */
[----:B------:R2:W1:Y:S01]  /*0980*/  SYNCS.EXCH.64 URZ, [UR6+0xa8], UR4 ;  /* 0x0000a80406ff75b2 */ /* 0x0004620008000100 */
[----:B------:R-:W-:Y:S01]  /*0990*/  NOP ;  /* 0x0000000000007918 */ /* 0x000fe20000000000 */
.L_x_11:
[----:B------:R-:W4:Y:S01]  /*09a0*/  SHFL.IDX PT, R0, R159, RZ, 0x1f ;  /* 0x00001fff9f007589 */ /* 0x000f2200000e0000 */
[----:B------:R-:W-:Y:S01]  /*09b0*/  NOP ;  /* 0x0000000000007918 */ /* 0x000fe20000000000 */
[----:B----4-:R-:W-:-:S13]  /*09c0*/  ISETP.NE.AND P0, PT, R0, 0x4, PT ;  /* 0x000000040000780c */ /* 0x010fda0003f05270 */
[----:B------:R-:W-:Y:S05]  /*09d0*/  @P0 BRA `(.L_x_12) ;  /* 0x0000000000480947 */ /* 0x000fea0003800000 */
[----:B--23--:R-:W-:Y:S01]  /*09e0*/  UMOV UR4, 0x3a0 ;  /* 0x000003a000047882 */ /* 0x00cfe20000000000 */
[----:B------:R-:W-:Y:S01]  /*09f0*/  UMOV UR6, 0x400 ;  /* 0x0000040000067882 */ /* 0x000fe20000000000 */
[----:B------:R-:W-:Y:S01]  /*0a00*/  USEL UR4, UR4, 0x320, UP4 ;  /* 0x0000032004047887 */ /* 0x000fe2000a000000 */
        /* <DEDUP_REMOVED lines=9> */
[----:B------:R-:W2:Y:S02]  /*0aa0*/  FENCE.VIEW.ASYNC.S ;  /* 0x00000000000073c6 */ /* 0x000ea40000000000 */
[----:B--2---:R4:W2:Y:S08]  /*0ab0*/  SYNCS.EXCH.64 URZ, [UR6+0xb0], UR8 ;  /* 0x0000b00806ff75b2 */ /* 0x0048b00008000100 */
[----:B------:R4:W3:Y:S01]  /*0ac0*/  SYNCS.EXCH.64 URZ, [UR6+0xc0], UR4 ;  /* 0x0000c00406ff75b2 */ /* 0x0008e20008000100 */
[----:B------:R4:W1:Y:S01]  /*0ad0*/  SYNCS.EXCH.64 URZ, [UR6+0xb8], UR8 ;  /* 0x0000b80806ff75b2 */ /* 0x0008620008000100 */
[----:B------:R4:W1:Y:S02]  /*0ae0*/  SYNCS.EXCH.64 URZ, [UR6+0xc8], UR4 ;  /* 0x0000c80406ff75b2 */ /* 0x0008640008000100 */
[----:B----4-:R-:W-:Y:S01]  /*0af0*/  NOP ;  /* 0x0000000000007918 */ /* 0x010fe20000000000 */
.L_x_12:
[----:B------:R-:W4:Y:S01]  /*0b00*/  SHFL.IDX PT, R0, R159, RZ, 0x1f ;  /* 0x00001fff9f007589 */ /* 0x000f2200000e0000 */
[----:B------:R-:W-:Y:S01]  /*0b10*/  NOP ;  /* 0x0000000000007918 */ /* 0x000fe20000000000 */
[----:B----4-:R-:W-:-:S13]  /*0b20*/  ISETP.NE.AND P0, PT, R0, 0x5, PT ;  /* 0x000000050000780c */ /* 0x010fda0003f05270 */
[----:B------:R-:W-:Y:S05]  /*0b30*/  @P0 BRA `(.L_x_13) ;  /* 0x0000000000540947 */ /* 0x000fea0003800000 */
[----:B--23--:R-:W-:Y:S01]  /*0b40*/  UMOV UR4, 0x400 ;  /* 0x0000040000047882 */ /* 0x00cfe20000000000 */
        /* <DEDUP_REMOVED lines=14> */
[----:B------:R4:W1:Y:S01]  /*0c30*/  SYNCS.EXCH.64 URZ, [UR4+0xf8], UR8 ;  /* 0x0000f80804ff75b2 */ /* 0x0008620008000100 */
[----:B------:R4:W1:Y:S01]  /*0c40*/  SYNCS.EXCH.64 URZ, [UR4+0xe0], UR6 ;  /* 0x0000e00604ff75b2 */ /* 0x0008620008000100 */
[----:B------:R4:W1:Y:S01]  /*0c50*/  SYNCS.EXCH.64 URZ, [UR4+0x100], UR8 ;  /* 0x0001000804ff75b2 */ /* 0x0008620008000100 */
[----:B------:R4:W1:Y:S01]  /*0c60*/  SYNCS.EXCH.64 URZ, [UR4+0xe8], UR6 ;  /* 0x0000e80604ff75b2 */ /* 0x0008620008000100 */
[----:B------:R4:W1:Y:S02]  /*0c70*/  SYNCS.EXCH.64 URZ, [UR4+0x108], UR8 ;  /* 0x0001080804ff75b2 */ /* 0x0008640008000100 */
[----:B----4-:R-:W-:Y:S01]  /*0c80*/  NOP ;  /* 0x0000000000007918 */ /* 0x010fe20000000000 */
.L_x_13:
[----:B------:R-:W4:Y:S01]  /*0c90*/  SHFL.IDX PT, R0, R159, RZ, 0x1f ;  /* 0x00001fff9f007589 */ /* 0x000f2200000e0000 */
[----:B------:R-:W-:Y:S01]  /*0ca0*/  ISETP.NE.OR P1, PT, RZ, UR21, !P1 ;  /* 0x00000015ff007c0c */ /* 0x000fe2000cf25670 */
[----:B------:R-:W-:Y:S01]  /*0cb0*/  NOP ;  /* 0x0000000000007918 */ /* 0x000fe20000000000 */
[----:B----4-:R-:W-:-:S13]  /*0cc0*/  ISETP.NE.AND P0, PT, R0, 0x3, PT ;  /* 0x000000030000780c */ /* 0x010fda0003f05270 */
[----:B------:R-:W-:Y:S05]  /*0cd0*/  @P0 BRA `(.L_x_14) ;  /* 0x0000000000340947 */ /* 0x000fea0003800000 */
[----:B--23--:R-:W-:Y:S01]  /*0ce0*/  UMOV UR4, 0x400 ;  /* 0x0000040000047882 */ /* 0x00cfe20000000000 */
[----:B------:R-:W-:Y:S01]  /*0cf0*/  UMOV UR6, 0x20 ;  /* 0x0000002000067882 */ /* 0x000fe20000000000 */
[----:B------:R-:W-:Y:S02]  /*0d00*/  ULEA UR4, UR48, UR4, 0x18 ;  /* 0x0000000430047291 */ /* 0x000fe4000f8ec0ff */
[----:B------:R-:W-:-:S04]  /*0d10*/  UIADD3 UR6, UPT, UPT, -UR6, 0x100000, URZ ;  /* 0x0010000006067890 */ /* 0x000fc8000fffe1ff */
[----:B------:R-:W-:Y:S02]  /*0d20*/  USHF.L.U32 UR7, UR6, 0xb, URZ ;  /* 0x0000000b06077899 */ /* 0x000fe400080006ff */
[----:B------:R-:W-:Y:S01]  /*0d30*/  USHF.L.U32 UR6, UR6, 0x1, URZ ;  /* 0x0000000106067899 */ /* 0x000fe200080006ff */
[----:B------:R-:W-:Y:S01]  /*0d40*/  ELECT P0, URZ, PT ;  /* 0x0000000000ff782f */ /* 0x000fe20003800000 */
[----:B------:R-:W2:Y:S10]  /*0d50*/  FENCE.VIEW.ASYNC.S ;  /* 0x00000000000073c6 */ /* 0x000eb40000000000 */
[----:B--2---:R4:W2:Y:S01]  /*0d60*/  SYNCS.EXCH.64 URZ, [UR4+0x110], UR6 ;  /* 0x0001100604ff75b2 */ /* 0x0048a20008000100 */
[----:B------:R4:W3:Y:S01]  /*0d70*/  SYNCS.EXCH.64 URZ, [UR4+0x120], UR6 ;  /* 0x0001200604ff75b2 */ /* 0x0008e20008000100 */
[----:B------:R4:W1:Y:S01]  /*0d80*/  SYNCS.EXCH.64 URZ, [UR4+0x118], UR6 ;  /* 0x0001180604ff75b2 */ /* 0x0008620008000100 */
[----:B------:R4:W1:Y:S02]  /*0d90*/  SYNCS.EXCH.64 URZ, [UR4+0x128], UR6 ;  /* 0x0001280604ff75b2 */ /* 0x0008640008000100 */
[----:B----4-:R-:W-:Y:S01]  /*0da0*/  NOP ;  /* 0x0000000000007918 */ /* 0x010fe20000000000 */
.L_x_14:
[----:B------:R-:W-:Y:S01]  /*0db0*/  VOTEU.ALL UP0, P1 ;  /* 0x0000000000ff7886 */ /* 0x000fe20000800000 */
[----:B--23--:R-:W-:Y:S01]  /*0dc0*/  UMOV UR4, 0x20 ;  /* 0x0000002000047882 */ /* 0x00cfe20000000000 */
[----:B------:R-:W2:Y:S01]  /*0dd0*/  LDCU UR7, c[0x0][0x36c] ;  /* 0x00006d80ff0777ac */ /* 0x000ea20008000800 */
[----:B------:R-:W-:Y:S01]  /*0de0*/  NOP ;  /* 0x0000000000007918 */ /* 0x000fe20000000000 */
[----:B------:R-:W-:Y:S01]  /*0df0*/  LOP3.LUT R0, R170, 0x1f, RZ, 0xc0, !PT ;  /* 0x0000001faa007812 */ /* 0x000fe200078ec0ff */
[----:B------:R-:W-:Y:S01]  /*0e00*/  @!UP0 UMOV UR6, 0x400 ;  /* 0x0000040000068882 */ /* 0x000fe20000000000 */
[----:B------:R-:W-:-:S04]  /*0e10*/  @!UP0 UIADD3 UR4, UPT, UPT, -UR4, 0x100000, URZ ;  /* 0x0010000004048890 */ /* 0x000fc8000fffe1ff */
[----:B------:R-:W-:Y:S02]  /*0e20*/  @!UP0 USHF.L.U32 UR5, UR4, 0xb, URZ ;  /* 0x0000000b04058899 */ /* 0x000fe400080006ff */
[----:B------:R-:W-:Y:S02]  /*0e30*/  @!UP0 USHF.L.U32 UR4, UR4, 0x1, URZ ;  /* 0x0000000104048899 */ /* 0x000fe400080006ff */
[----:B------:R-:W-:Y:S01]  /*0e40*/  @!UP0 ULEA UR6, UR48, UR6, 0x18 ;  /* 0x0000000630068291 */ /* 0x000fe2000f8ec0ff */
[----:B------:R-:W-:Y:S01]  /*0e50*/  VOTEU.ALL UP0, P1 ;  /* 0x0000000000ff7886 */ /* 0x000fe20000800000 */
[----:B------:R-:W-:Y:S02]  /*0e60*/  UISETP.NE.AND UP5, UPT, UR21, URZ, UPT ;  /* 0x000000ff1500728c */ /* 0x000fe4000bfa5270 */
[----:B--2---:R-:W-:Y:S01]  /*0e70*/  UISETP.EQ.U32.AND UP6, UPT, UR7, 0x1, UPT ;  /* 0x000000010700788c */ /* 0x004fe2000bfc2070 */
[----:B------:R-:W2:Y:S07]  /*0e80*/  FENCE.VIEW.ASYNC.S ;  /* 0x00000000000073c6 */ /* 0x000eae0000000000 */
[----:B--2---:R2:W3:Y:S01]  /*0e90*/  @!UP0 SYNCS.EXCH.64 URZ, [UR6+0x130], UR4 ;  /* 0x0001300406ff85b2 */ /* 0x0044e20008000100 */
[----:B------:R-:W-:Y:S05]  /*0ea0*/  BRA.U !UP6, `(.L_x_15) ;  /* 0x000000010e087547 */ /* 0x000fea000b800000 */
[----:B-1-3--:R-:W-:Y:S01]  /*0eb0*/  UCGABAR_ARV ;  /* 0x00000000000079c7 */ /* 0x00afe20008000000 */
[----:B------:R-:W-:Y:S05]  /*0ec0*/  BRA `(.L_x_16) ;  /* 0x0000000000047947 */ /* 0x000fea0003800000 */
.L_x_15:
[----:B-1-3--:R-:W-:Y:S01]  /*0ed0*/  NOP ;  /* 0x0000000000007918 */ /* 0x00afe20000000000 */
.L_x_16:
[----:B------:R-:W1:Y:S01]  /*0ee0*/  S2UR UR23, SR_CTAID.X ;  /* 0x00000000001779c3 */ /* 0x000e620000002500 */
[----:B------:R-:W-:-:S05]  /*0ef0*/  CS2R.32 R3, SR_CgaSize ;  /* 0x0000000000037805 */ /* 0x000fca0000008a00 */
[----:B------:R-:W-:-:S05]  /*0f00*/  IMAD R3, R3, -0xa0, RZ ;  /* 0xffffff6003037824 */ /* 0x000fca00078e02ff */
[----:B--2---:R-:W-:-:S14]  /*0f10*/  R2UR UR5, R3 ;  /* 0x00000000030572ca */ /* 0x004fdc00000e0000 */
[----:B------:R-:W2:Y:S01]  /*0f20*/  LDCU UR5, c[0x0][UR5+0x2b0] ;  /* 0x00005600050577ac */ /* 0x000ea20008000800 */
[----:B------:R-:W-:-:S05]  /*0f30*/  CS2R.32 R3, SR_CgaSize ;  /* 0x0000000000037805 */ /* 0x000fca0000008a00 */
[----:B------:R-:W-:-:S05]  /*0f40*/  IMAD R3, R3, -0xa0, RZ ;  /* 0xffffff6003037824 */ /* 0x000fca00078e02ff */
[----:B------:R-:W-:-:S14]  /*0f50*/  R2UR UR4, R3 ;  /* 0x00000000030472ca */ /* 0x000fdc00000e0000 */
[----:B------:R-:W3:Y:S01]  /*0f60*/  LDCU UR4, c[0x0][UR4+0x2b4] ;  /* 0x00005680040477ac */ /* 0x000ee20008000800 */
[----:B------:R-:W4:Y:S01]  /*0f70*/  S2UR UR32, SR_CTAID.Y ;  /* 0x00000000002079c3 */ /* 0x000f220000002600 */
[----:B------:R-:W-:-:S05]  /*0f80*/  CS2R.32 R3, SR_CgaSize ;  /* 0x0000000000037805 */ /* 0x000fca0000008a00 */
[----:B------:R-:W-:-:S05]  /*0f90*/  IMAD R3, R3, -0xa0, RZ ;  /* 0xffffff6003037824 */ /* 0x000fca00078e02ff */
[----:B------:R-:W-:-:S14]  /*0fa0*/  R2UR UR59, R3 ;  /* 0x00000000033b72ca */ /* 0x000fdc00000e0000 */
[----:B------:R-:W3:Y:S01]  /*0fb0*/  LDCU UR59, c[0x0][UR59+0x2a0] ;  /* 0x000054003b3b77ac */ /* 0x000ee20008000800 */
[----:B------:R-:W-:-:S05]  /*0fc0*/  CS2R.32 R3, SR_CgaSize ;  /* 0x0000000000037805 */ /* 0x000fca0000008a00 */
[----:B------:R-:W-:-:S05]  /*0fd0*/  IMAD R3, R3, -0xa0, RZ ;  /* 0xffffff6003037824 */ /* 0x000fca00078e02ff */
[----:B------:R-:W-:-:S14]  /*0fe0*/  R2UR UR62, R3 ;  /* 0x00000000033e72ca */ /* 0x000fdc00000e0000 */
[----:B------:R-:W3:Y:S01]  /*0ff0*/  LDCU UR62, c[0x0][UR62+0x2a4] ;  /* 0x000054803e3e77ac */ /* 0x000ee20008000800 */
[----:B------:R-:W-:Y:S01]  /*1000*/  UISETP.GT.U32.AND UP0, UPT, UR46, 0xffff, UPT ;  /* 0x0000ffff2e00788c */ /* 0x000fe2000bf04070 */
[----:B------:R-:W3:Y:S01]  /*1010*/  LDCU UR22, c[0x0][0xb24] ;  /* 0x00016480ff1677ac */ /* 0x000ee20008000800 */
[----:B------:R-:W3:Y:S01]  /*1020*/  LDCU UR42, c[0x0][0xb24] ;  /* 0x00016480ff2a77ac */ /* 0x000ee20008000800 */
[----:B-1----:R-:W-:Y:S01]  /*1030*/  I2FP.F32.U32 R3, UR23 ;  /* 0x0000001700037c45 */ /* 0x002fe20008201000 */
[----:B------:R-:W1:Y:S04]  /*1040*/  LDCU UR26, c[0x0][0xb30] ;  /* 0x00016600ff1a77ac */ /* 0x000e680008000800 */
[----:B--2---:R-:W-:Y:S01]  /*1050*/  FMUL R3, R3, UR5 ;  /* 0x0000000503037c20 */ /* 0x004fe20008400000 */
[----:B------:R-:W-:Y:S01]  /*1060*/  USEL UR5, UR46, 0xffff, !UP0 ;  /* 0x0000ffff2e057887 */ /* 0x000fe2000c000000 */
[----:B----4-:R-:W-:Y:S01]  /*1070*/  I2FP.F32.U32 R2, UR32 ;  /* 0x0000002000027c45 */ /* 0x010fe20008201000 */
[----:B------:R-:W-:-:S03]  /*1080*/  USHF.L.U32 UR28, UR48, 0xb, URZ ;  /* 0x0000000b301c7899 */ /* 0x000fc600080006ff */
[----:B------:R-:W2:Y:S01]  /*1090*/  F2I.U32.TRUNC.NTZ R3, R3 ;  /* 0x0000000300037305 */ /* 0x000ea2000020f000 */
[----:B------:R-:W-:Y:S01]  /*10a0*/  ULOP3.LUT UR24, UR5, 0xffff, URZ, 0xc0, !UPT ;  /* 0x0000ffff05187892 */ /* 0x000fe2000f8ec0ff */
[----:B---3--:R-:W-:-:S06]  /*10b0*/  FMUL R2, R2, UR4 ;  /* 0x0000000402027c20 */ /* 0x008fcc0008400000 */
[----:B------:R-:W3:Y:S01]  /*10c0*/  F2I.U32.TRUNC.NTZ R2, R2 ;  /* 0x0000000200027305 */ /* 0x000ee2000020f000 */
[----:B--2---:R-:W-:Y:S02]  /*10d0*/  R2UR UR4, R3 ;  /* 0x00000000030472ca */ /* 0x004fe400000e0000 */
[----:B------:R-:W-:Y:S02]  /*10e0*/  PRMT R3, RZ, 0x7610, R3 ;  /* 0x00007610ff037816 */ /* 0x000fe40000000003 */
[----:B---3--:R-:W-:Y:S02]  /*10f0*/  R2UR UR6, R2 ;  /* 0x00000000020672ca */ /* 0x008fe400000e0000 */
[----:B------:R-:W-:-:S07]  /*1100*/  PRMT R2, RZ, 0x7610, R2 ;  /* 0x00007610ff027816 */ /* 0x000fce0000000002 */
[----:B------:R-:W-:-:S04]  /*1110*/  UIADD3 UR5, UPT, UPT, -UR4, URZ, URZ ;  /* 0x000000ff04057290 */ /* 0x000fc8000fffe1ff */
[----:B------:R-:W-:Y:S02]  /*1120*/  UIMAD UR59, UR59, UR5, UR23 ;  /* 0x000000053b3b72a4 */ /* 0x000fe4000f8e0217 */
[----:B------:R-:W-:-:S04]  /*1130*/  UIADD3 UR4, UPT, UPT, -UR6, URZ, URZ ;  /* 0x000000ff06047290 */ /* 0x000fc8000fffe1ff */
[----:B------:R-:W-:Y:S01]  /*1140*/  UIMAD UR62, UR62, UR4, UR32 ;  /* 0x000000043e3e72a4 */ /* 0x000fe2000f8e0220 */
[----:B-1----:R-:W-:Y:S11]  /*1150*/  BRA.U UP5, `(.L_x_17) ;  /* 0x00000001053c7547 */ /* 0x002ff6000b800000 */
[----:B------:R-:W-:Y:S02]  /*1160*/  UISETP.NE.AND UP0, UPT, UR62, URZ, UPT ;  /* 0x000000ff3e00728c */ /* 0x000fe4000bf05270 */
[----:B------:R-:W-:Y:S02]  /*1170*/  ULOP3.LUT UR4, UR59, 0x2, URZ, 0x3c, !UPT ;  /* 0x000000023b047892 */ /* 0x000fe4000f8e3cff */
[----:B------:R-:W-:Y:S02]  /*1180*/  UISETP.GT.U32.AND UP2, UPT, UR59, 0x1, UP0 ;  /* 0x000000013b00788c */ /* 0x000fe40008744070 */
[----:B------:R-:W-:Y:S02]  /*1190*/  UISETP.GT.U32.AND UP0, UPT, UR4, 0x1, UP0 ;  /* 0x000000010400788c */ /* 0x000fe40008704070 */
[----:B------:R-:W-:Y:S02]  /*11a0*/  USEL UR5, URZ, 0x2, UP2 ;  /* 0x00000002ff057887 */ /* 0x000fe40009000000 */
[----:B------:R-:W-:-:S02]  /*11b0*/  USEL UR6, URZ, 0x1, UP2 ;  /* 0x00000001ff067887 */ /* 0x000fc40009000000 */
[----:B------:R-:W-:Y:S02]  /*11c0*/  USEL UR4, URZ, 0x4, UP0 ;  /* 0x00000004ff047887 */ /* 0x000fe40008000000 */
[----:B------:R-:W-:Y:S02]  /*11d0*/  ULOP3.LUT UR7, UR59, 0xfffffffe, URZ, 0xc0, !UPT ;  /* 0xfffffffe3b077892 */ /* 0x000fe4000f8ec0ff */
[----:B------:R-:W-:Y:S02]  /*11e0*/  USEL UR8, URZ, 0x8, UP0 ;  /* 0x00000008ff087887 */ /* 0x000fe40008000000 */
[----:B------:R-:W-:-:S03]  /*11f0*/  UIADD3 UR4, UPT, UPT, UR4, UR5, UR6 ;  /* 0x0000000504047290 */ /* 0x000fc6000fffe006 */
[----:B------:R-:W-:Y:S01]  /*1200*/  UMOV UR5, 0x3 ;  /* 0x0000000300057882 */ /* 0x000fe20000000000 */
[----:B------:R-:W-:Y:S02]  /*1210*/  UIADD3 UR4, UPT, UPT, UR4, UR8, URZ ;  /* 0x0000000804047290 */ /* 0x000fe4000fffe0ff */
[----:B------:R-:W-:-:S04]  /*1220*/  USHF.L.U32 UR5, UR5, UR7, URZ ;  /* 0x0000000705057299 */ /* 0x000fc800080006ff */
[----:B------:R-:W-:Y:S02]  /*1230*/  MOV R3, UR4 ;  /* 0x0000000400037c02 */ /* 0x000fe40008000f00 */
[----:B------:R-:W-:-:S07]  /*1240*/  MOV R2, UR5 ;  /* 0x0000000500027c02 */ /* 0x000fce0008000f00 */
.L_x_17:
[----:B------:R-:W1:Y:S01]  /*1250*/  S2UR UR36, SR_CTAID.Z ;  /* 0x00000000002479c3 */ /* 0x000e620000002700 */
[----:B------:R-:W-:Y:S01]  /*1260*/  UISETP.GE.AND UP0, UPT, UR22, 0x1, UPT ;  /* 0x000000011600788c */ /* 0x000fe2000bf06270 */
[----:B------:R-:W-:Y:S01]  /*1270*/  UMOV UR27, 0x5 ;  /* 0x00000005001b7882 */ /* 0x000fe20000000000 */
[----:B------:R-:W-:-:S07]  /*1280*/  UMOV UR20, UR23 ;  /* 0x0000001700147c82 */ /* 0x000fce0008000000 */
[----:B------:R-:W-:Y:S05]  /*1290*/  BRA.U !UP0, `(.L_x_18) ;  /* 0x0000000108d47547 */ /* 0x000fea000b800000 */
[----:B------:R-:W2:Y:S01]  /*12a0*/  LDCU.128 UR16, c[0x0][0xb10] ;  /* 0x00016200ff1077ac */ /* 0x000ea20008000c00 */
[----:B------:R-:W3:Y:S01]  /*12b0*/  LDCU UR13, c[0x0][0x370] ;  /* 0x00006e00ff0d77ac */ /* 0x000ee20008000800 */
[----:B------:R-:W4:Y:S01]  /*12c0*/  LDCU UR8, c[0x0][0x374] ;  /* 0x00006e80ff0877ac */ /* 0x000f220008000800 */
[----:B------:R-:W1:Y:S01]  /*12d0*/  LDCU UR25, c[0x0][0xb0c] ;  /* 0x00016180ff1977ac */ /* 0x000e620008000800 */
[----:B------:R-:W1:Y:S01]  /*12e0*/  LDCU UR20, c[0x0][0xb20] ;  /* 0x00016400ff1477ac */ /* 0x000e620008000800 */
[----:B--2---:R-:W-:Y:S01]  /*12f0*/  UIMAD.WIDE.U32 UR4, UR23, UR16, URZ ;  /* 0x00000010170472a5 */ /* 0x004fe2000f8e00ff */
[----:B------:R-:W2:Y:S01]  /*1300*/  LDCU.64 UR14, c[0x0][0xb28] ;  /* 0x00016500ff0e77ac */ /* 0x000ea20008000a00 */
[----:B------:R-:W-:-:S05]  /*1310*/  UISETP.NE.AND UP3, UPT, UR18, 0x1, UPT ;  /* 0x000000011200788c */ /* 0x000fca000bf65270 */
[----:B------:R-:W-:Y:S01]  /*1320*/  UMOV UR4, UR5 ;  /* 0x0000000500047c82 */ /* 0x000fe20008000000 */
[----:B---3--:R-:W-:Y:S02]  /*1330*/  UIMAD.WIDE.U32 UR6, UR13, UR16, URZ ;  /* 0x000000100d0672a5 */ /* 0x008fe4000f8e00ff */
[----:B------:R-:W-:Y:S02]  /*1340*/  USHF.R.U32.HI UR9, URZ, UR17, UR4 ;  /* 0x00000011ff097299 */ /* 0x000fe40008011604 */
[----:B----4-:R-:W-:Y:S02]  /*1350*/  UIMAD.WIDE.U32 UR4, UR8, UR19, URZ ;  /* 0x00000013080472a5 */ /* 0x010fe4000f8e00ff */
[----:B-1----:R-:W-:Y:S01]  /*1360*/  UISETP.NE.AND UP0, UPT, UR25, 0x1, UPT ;  /* 0x000000011900788c */ /* 0x002fe2000bf05270 */
[----:B------:R-:W-:Y:S01]  /*1370*/  UMOV UR6, UR7 ;  /* 0x0000000700067c82 */ /* 0x000fe20008000000 */
[----:B------:R-:W-:-:S03]  /*1380*/  UISETP.NE.AND UP2, UPT, UR22, 0x1, UPT ;  /* 0x000000011600788c */ /* 0x000fc6000bf45270 */
[----:B------:R-:W-:Y:S01]  /*1390*/  UMOV UR4, UR5 ;  /* 0x0000000500047c82 */ /* 0x000fe20008000000 */
[----:B------:R-:W-:Y:S02]  /*13a0*/  USEL UR12, UR23, UR9, !UP0 ;  /* 0x00000009170c7287 */ /* 0x000fe4000c000000 */
[----:B------:R-:W-:-:S03]  /*13b0*/  @UP3 USHF.R.U32.HI UR8, URZ, UR20, UR4 ;  /* 0x00000014ff083299 */ /* 0x000fc60008011604 */
[----:B------:R-:W-:Y:S02]  /*13c0*/  @UP0 USHF.R.U32.HI UR13, URZ, UR17, UR6 ;  /* 0x00000011ff0d0299 */ /* 0x000fe40008011606 */
[----:B------:R-:W-:Y:S02]  /*13d0*/  UIMAD.WIDE.U32 UR6, UR32, UR19, URZ ;  /* 0x00000013200672a5 */ /* 0x000fe4000f8e00ff */
[----:B--2---:R-:W-:Y:S02]  /*13e0*/  UIMAD.WIDE.U32 UR4, UR8, UR14, URZ ;  /* 0x0000000e080472a5 */ /* 0x004fe4000f8e00ff */
[----:B------:R-:W-:-:S03]  /*13f0*/  UIMAD.WIDE.U32 UR10, UR13, UR14, URZ ;  /* 0x0000000e0d0a72a5 */ /* 0x000fc6000f8e00ff */
[----:B------:R-:W-:Y:S02]  /*1400*/  UMOV UR6, UR7 ;  /* 0x0000000700067c82 */ /* 0x000fe40008000000 */
[----:B------:R-:W-:Y:S01]  /*1410*/  UMOV UR4, UR5 ;  /* 0x0000000500047c82 */ /* 0x000fe20008000000 */
[----:B------:R-:W-:Y:S02]  /*1420*/  USHF.R.U32.HI UR6, URZ, UR20, UR6 ;  /* 0x00000014ff067299 */ /* 0x000fe40008011606 */
[----:B------:R-:W-:Y:S01]  /*1430*/  @UP2 USHF.R.U32.HI UR8, URZ, UR15, UR4 ;  /* 0x0000000fff082299 */ /* 0x000fe20008011604 */
[----:B------:R-:W-:Y:S01]  /*1440*/  UMOV UR5, UR11 ;  /* 0x0000000b00057c82 */ /* 0x000fe20008000000 */
[----:B------:R-:W-:Y:S02]  /*1450*/  USEL UR4, UR32, UR6, !UP3 ;  /* 0x0000000620047287 */ /* 0x000fe4000d800000 */
[----:B------:R-:W-:Y:S02]  /*1460*/  @UP2 USHF.R.U32.HI UR13, URZ, UR15, UR5 ;  /* 0x0000000fff0d2299 */ /* 0x000fe40008011605 */
[----:B------:R-:W-:-:S02]  /*1470*/  UIMAD UR5, UR8, UR22, URZ ;  /* 0x00000016080572a4 */ /* 0x000fc4000f8e02ff */
[----:B------:R-:W-:Y:S02]  /*1480*/  UIMAD UR8, UR13, UR22, URZ ;  /* 0x000000160d0872a4 */ /* 0x000fe4000f8e02ff */
[----:B------:R-:W-:Y:S02]  /*1490*/  UISETP.GE.AND UP0, UPT, UR4, UR5, UPT ;  /* 0x000000050400728c */ /* 0x000fe4000bf06270 */
[----:B------:R-:W-:Y:S02]  /*14a0*/  UIMAD.WIDE.U32 UR6, UR4, UR14, URZ ;  /* 0x0000000e040672a5 */ /* 0x000fe4000f8e00ff */
[----:B------:R-:W-:Y:S02]  /*14b0*/  UISETP.GE.OR UP0, UPT, UR12, UR8, UP0 ;  /* 0x000000080c00728c */ /* 0x000fe40008706670 */
[----:B------:R-:W-:Y:S02]  /*14c0*/  UIMAD.WIDE.U32 UR8, UR12, UR14, URZ ;  /* 0x0000000e0c0872a5 */ /* 0x000fe4000f8e00ff */
[----:B------:R-:W-:Y:S01]  /*14d0*/  UIADD3 UR20, UPT, UPT, -UR12, URZ, URZ ;  /* 0x000000ff0c147290 */ /* 0x000fe2000fffe1ff */
[----:B------:R-:W-:Y:S01]  /*14e0*/  UMOV UR6, UR7 ;  /* 0x0000000700067c82 */ /* 0x000fe20008000000 */
[----:B------:R-:W-:-:S02]  /*14f0*/  UIADD3 UR7, UPT, UPT, -UR4, URZ, URZ ;  /* 0x000000ff04077290 */ /* 0x000fc4000fffe1ff */
[----:B------:R-:W-:-:S03]  /*1500*/  USHF.R.U32.HI UR6, URZ, UR15, UR6 ;  /* 0x0000000fff067299 */ /* 0x000fc60008011606 */
[----:B------:R-:W-:Y:S01]  /*1510*/  @!UP0 UMOV UR5, UR9 ;  /* 0x0000000900058c82 */ /* 0x000fe20008000000 */
[----:B------:R-:W-:Y:S02]  /*1520*/  UIMAD UR32, UR18, UR7, UR32 ;  /* 0x00000007122072a4 */ /* 0x000fe4000f8e0220 */
[----:B------:R-:W-:Y:S02]  /*1530*/  USEL UR6, UR4, UR6, !UP2 ;  /* 0x0000000604067287 */ /* 0x000fe4000d000000 */
[----:B------:R-:W-:Y:S02]  /*1540*/  @!UP0 USHF.R.U32.HI UR5, URZ, UR15, UR5 ;  /* 0x0000000fff058299 */ /* 0x000fe40008011605 */
[----:B------:R-:W-:Y:S02]  /*1550*/  UIADD3 UR7, UPT, UPT, -UR6, URZ, URZ ;  /* 0x000000ff06077290 */ /* 0x000fe4000fffe1ff */
[----:B------:R-:W-:Y:S02]  /*1560*/  @!UP0 USEL UR5, UR12, UR5, !UP2 ;  /* 0x000000050c058287 */ /* 0x000fe4000d000000 */
[----:B------:R-:W-:-:S02]  /*1570*/  UIMAD UR7, UR22, UR7, UR4 ;  /* 0x00000007160772a4 */ /* 0x000fc4000f8e0204 */
[----:B------:R-:W-:Y:S02]  /*1580*/  @!UP0 UIADD3 UR6, UPT, UPT, UR6, -UR5, URZ ;  /* 0x8000000506068290 */ /* 0x000fe4000fffe0ff */
[----:B------:R-:W-:Y:S02]  /*1590*/  @!UP0 UIMAD UR7, UR7, UR13, UR5 ;  /* 0x0000000d070782a4 */ /* 0x000fe4000f8e0205 */
[----:B------:R-:W-:Y:S02]  /*15a0*/  @!UP0 UIMAD UR4, UR6, UR22, UR12 ;  /* 0x00000016060482a4 */ /* 0x000fe4000f8e020c */
[----:B------:R-:W-:Y:S02]  /*15b0*/  UIMAD UR20, UR25, UR20, UR23 ;  /* 0x00000014191472a4 */ /* 0x000fe4000f8e0217 */
[----:B------:R-:W-:Y:S01]  /*15c0*/  UIMAD UR32, UR4, UR18, UR32 ;  /* 0x00000012042072a4 */ /* 0x000fe2000f8e0220 */
[----:B------:R-:W-:Y:S02]  /*15d0*/  @!UP0 UMOV UR12, UR7 ;  /* 0x00000007000c8c82 */ /* 0x000fe40008000000 */
[----:B------:R-:W-:-:S12]  /*15e0*/  UIMAD UR20, UR12, UR25, UR20 ;  /* 0x000000190c1472a4 */ /* 0x000fd8000f8e0214 */
.L_x_18:
[----:B------:R-:W-:Y:S02]  /*15f0*/  UISETP.NE.AND UP2, UPT, UR26, 0x1, UPT ;  /* 0x000000011a00788c */ /* 0x000fe4000bf45270 */
[----:B------:R-:W-:Y:S02]  /*1600*/  UISETP.NE.AND UP0, UPT, UR21, 0x2, UPT ;  /* 0x000000021500788c */ /* 0x000fe4000bf05270 */
[----:B------:R-:W-:Y:S02]  /*1610*/  ULOP3.LUT UR28, UR28, 0x1000, URZ, 0xc0, !UPT ;  /* 0x000010001c1c7892 */ /* 0x000fe4000f8ec0ff */
[----:B------:R-:W-:-:S03]  /*1620*/  USHF.L.U32 UR24, UR27, UR24, URZ ;  /* 0x000000181b187299 */ /* 0x000fc600080006ff */
[----:B------:R-:W-:Y:S09]  /*1630*/  BRA.U UP2, `(.L_x_19) ;  /* 0x0000000102407547 */ /* 0x000ff2000b800000 */
[----:B------:R-:W2:Y:S01]  /*1640*/  LDCU.128 UR8, c[0x0][0xb10] ;  /* 0x00016200ff0877ac */ /* 0x000ea20008000c00 */
[----:B------:R-:W3:Y:S01]  /*1650*/  LDCU UR12, c[0x0][0xb0c] ;  /* 0x00016180ff0c77ac */ /* 0x000ee20008000800 */
[----:B------:R-:W4:Y:S01]  /*1660*/  LDCU UR13, c[0x0][0xb20] ;  /* 0x00016400ff0d77ac */ /* 0x000f220008000800 */
[----:B--2---:R-:W-:Y:S02]  /*1670*/  UIMAD.WIDE.U32 UR4, UR20, UR8, URZ ;  /* 0x00000008140472a5 */ /* 0x004fe4000f8e00ff */
[----:B------:R-:W-:Y:S02]  /*1680*/  UIMAD.WIDE.U32 UR6, UR32, UR11, URZ ;  /* 0x0000000b200672a5 */ /* 0x000fe4000f8e00ff */
[----:B---3--:R-:W-:Y:S02]  /*1690*/  UISETP.NE.AND UP2, UPT, UR12, 0x1, UPT ;  /* 0x000000010c00788c */ /* 0x008fe4000bf45270 */
[----:B------:R-:W-:-:S03]  /*16a0*/  USHF.R.U32.HI UR5, URZ, UR9, UR5 ;  /* 0x00000009ff057299 */ /* 0x000fc60008011605 */
[----:B------:R-:W-:Y:S01]  /*16b0*/  UMOV UR4, UR7 ;  /* 0x0000000700047c82 */ /* 0x000fe20008000000 */
[----:B------:R-:W-:Y:S02]  /*16c0*/  USEL UR5, UR20, UR5, !UP2 ;  /* 0x0000000514057287 */ /* 0x000fe4000d000000 */
[----:B------:R-:W-:Y:S02]  /*16d0*/  UISETP.NE.AND UP2, UPT, UR10, 0x1, UPT ;  /* 0x000000010a00788c */ /* 0x000fe4000bf45270 */
[----:B----4-:R-:W-:-:S04]  /*16e0*/  USHF.R.U32.HI UR4, URZ, UR13, UR4 ;  /* 0x0000000dff047299 */ /* 0x010fc80008011604 */
[----:B------:R-:W-:-:S04]  /*16f0*/  USEL UR4, UR32, UR4, !UP2 ;  /* 0x0000000420047287 */ /* 0x000fc8000d000000 */
[----:B------:R-:W-:Y:S02]  /*1700*/  UIADD3 UR6, UPT, UPT, -UR4, UR5, URZ ;  /* 0x0000000504067290 */ /* 0x000fe4000fffe1ff */
[----:B------:R-:W-:Y:S02]  /*1710*/  UIADD3 UR4, UPT, UPT, UR4, -UR5, URZ ;  /* 0x8000000504047290 */ /* 0x000fe4000fffe0ff */
[----:B------:R-:W-:Y:S02]  /*1720*/  UIMAD UR32, UR6, UR10, UR32 ;  /* 0x0000000a062072a4 */ /* 0x000fe4000f8e0220 */
[----:B------:R-:W-:-:S12]  /*1730*/  UIMAD UR20, UR4, UR12, UR20 ;  /* 0x0000000c041472a4 */ /* 0x000fd8000f8e0214 */
.L_x_19:
[----:B------:R-:W-:Y:S05]  /*1740*/  BRA.U !UP6, `(.L_x_20) ;  /* 0x000000010e0c7547 */ /* 0x000fea000b800000 */
[----:B------:R-:W-:Y:S01]  /*1750*/  UCGABAR_WAIT ;  /* 0x0000000000007dc7 */ /* 0x000fe20008000000 */
[----:B------:R-:W-:Y:S01]  /*1760*/  CCTL.IVALL ;  /* 0x00000000ff00798f */ /* 0x000fe20002000000 */
[----:B------:R-:W-:Y:S05]  /*1770*/  BRA `(.L_x_21) ;  /* 0x0000000000047947 */ /* 0x000fea0003800000 */
.L_x_20:
[----:B------:R-:W-:Y:S06]  /*1780*/  BAR.SYNC.DEFER_BLOCKING 0x0 ;  /* 0x0000000000007b1d */ /* 0x000fec0000010000 */
.L_x_21:
[----:B------:R-:W-:Y:S05]  /*1790*/  BRA.U UP0, `(.L_x_22) ;  /* 0x0000001500647547 */ /* 0x000fea000b800000 */
[----:B------:R-:W2:Y:S01]  /*17a0*/  LDCU UR6, c[0x0][0x38c] ;  /* 0x00007180ff0677ac */ /* 0x000ea20008000800 */
[----:B------:R-:W-:Y:S01]  /*17b0*/  PLOP3.LUT P1, PT, PT, PT, UP4, 0x80, 0x8 ;  /* 0x000000000008781c */ /* 0x000fe20003f2f048 */
[----:B------:R-:W-:Y:S01]  /*17c0*/  IMAD.MOV.U32 R12, RZ, RZ, 0x1 ;  /* 0x00000001ff0c7424 */ /* 0x000fe200078e00ff */
[----:B------:R-:W-:Y:S01]  /*17d0*/  ISETP.NE.AND P2, PT, R0, RZ, P3 ;  /* 0x000000ff0000720c */ /* 0x000fe20001f45270 */
[----:B------:R-:W-:Y:S01]  /*17e0*/  USHF.L.U32 UR7, UR23, 0x6, URZ ;  /* 0x0000000617077899 */ /* 0x000fe200080006ff */
[----:B------:R-:W-:Y:S01]  /*17f0*/  PLOP3.LUT P1, PT, P1, PT, PT, 0x8, 0x80 ;  /* 0x000000000080781c */ /* 0x000fe20000f2e170 */
[----:B------:R-:W-:Y:S01]  /*1800*/  UMOV UR13, 0x400 ;  /* 0x00000400000d7882 */ /* 0x000fe20000000000 */
[----:B------:R-:W-:Y:S01]  /*1810*/  UISETP.NE.AND UP1, UPT, UR21, URZ, UPT ;  /* 0x000000ff1500728c */ /* 0x000fe2000bf25270 */
[----:B------:R-:W-:Y:S01]  /*1820*/  CS2R R10, SRZ ;  /* 0x00000000000a7805 */ /* 0x000fe2000001ff00 */
[----:B------:R-:W-:Y:S01]  /*1830*/  ULEA UR13, UR48, UR13, 0x18 ;  /* 0x0000000d300d7291 */ /* 0x000fe2000f8ec0ff */
[----:B------:R-:W-:Y:S01]  /*1840*/  IMAD.MOV.U32 R9, RZ, RZ, RZ ;  /* 0x000000ffff097224 */ /* 0x000fe200078e00ff */
[----:B------:R-:W3:Y:S01]  /*1850*/  LDCU UR39, c[0x0][0x370] ;  /* 0x00006e00ff2777ac */ /* 0x000ee20008000800 */
[----:B------:R-:W-:Y:S01]  /*1860*/  IMAD.MOV.U32 R8, RZ, RZ, 0x1 ;  /* 0x00000001ff087424 */ /* 0x000fe200078e00ff */
[----:B------:R-:W4:Y:S01]  /*1870*/  LDCU.64 UR26, c[0x0][0x348] ;  /* 0x00006900ff1a77ac */ /* 0x000f220008000a00 */
[----:B--2---:R-:W-:-:S02]  /*1880*/  UIADD3 UR5, UPT, UPT, UR6, 0x7f, URZ ;  /* 0x0000007f06057890 */ /* 0x004fc4000fffe0ff */
[----:B------:R-:W-:Y:S02]  /*1890*/  UIADD3 UR46, UPT, UPT, UR6, 0xfe, URZ ;  /* 0x000000fe062e7890 */ /* 0x000fe4000fffe0ff */
[----:B------:R-:W-:Y:S02]  /*18a0*/  USHF.R.S32.HI UR4, URZ, 0x1f, UR5 ;  /* 0x0000001fff047899 */ /* 0x000fe40008011405 */
[----:B------:R-:W-:Y:S02]  /*18b0*/  USHF.L.U32 UR47, UR23, 0x7, URZ ;  /* 0x00000007172f7899 */ /* 0x000fe400080006ff */
[----:B------:R-:W-:Y:S02]  /*18c0*/  ULEA.HI UR4, UR4, UR5, URZ, 0x7 ;  /* 0x0000000504047291 */ /* 0x000fe4000f8f38ff */
[----:B------:R-:W-:Y:S02]  /*18d0*/  UIADD3 UR5, UPT, UPT, UR6, -0x1, URZ ;  /* 0xffffffff06057890 */ /* 0x000fe4000fffe0ff */
[----:B------:R-:W-:-:S02]  /*18e0*/  USHF.R.S32.HI UR41, URZ, 0x7, UR4 ;  /* 0x00000007ff297899 */ /* 0x000fc40008011404 */
[----:B------:R-:W-:Y:S02]  /*18f0*/  UISETP.GE.U32.AND UP2, UPT, UR5, -0xff, UPT ;  /* 0xffffff010500788c */ /* 0x000fe4000bf46070 */
[----:B------:R-:W-:Y:S02]  /*1900*/  UISETP.LT.U32.AND UP0, UPT, UR41, 0x8, UPT ;  /* 0x000000082900788c */ /* 0x000fe4000bf01070 */
[----:B------:R-:W-:Y:S02]  /*1910*/  ULOP3.LUT UR5, UR7, 0x40, URZ, 0xc0, !UPT ;  /* 0x0000004007057892 */ /* 0x000fe4000f8ec0ff */
[----:B------:R-:W-:Y:S01]  /*1920*/  USEL UR40, UR41, 0x8, UP0 ;  /* 0x0000000829287887 */ /* 0x000fe20008000000 */
[----:B------:R-:W2:Y:S03]  /*1930*/  LDCU UR38, c[0x0][0x374] ;  /* 0x00006e80ff2677ac */ /* 0x000ea60008000800 */
[----:B------:R-:W-:-:S02]  /*1940*/  UIADD3 UR4, UPT, UPT, UR40, -0x1, URZ ;  /* 0xffffffff28047890 */ /* 0x000fc4000fffe0ff */
[----:B------:R-:W-:Y:S02]  /*1950*/  @UP2 UIADD3 UR4, UPT, UPT, UR40, URZ, URZ ;  /* 0x000000ff28042290 */ /* 0x000fe4000fffe0ff */
[----:B------:R-:W-:Y:S02]  /*1960*/  USEL UR21, UR37, 0x2, UP1 ;  /* 0x0000000225157887 */ /* 0x000fe40008800000 */
[----:B------:R-:W-:Y:S02]  /*1970*/  UIADD3 UR30, UPT, UPT, UR13, 0x28400, UR28 ;  /* 0x000284000d1e7890 */ /* 0x000fe4000fffe01c */
[----:B------:R-:W-:Y:S02]  /*1980*/  ULEA.HI UR44, UR28, UR5, URZ, 0x19 ;  /* 0x000000051c2c7291 */ /* 0x000fe4000f8fc8ff */
[----:B------:R-:W-:Y:S02]  /*1990*/  UIADD3 UR45, UPT, UPT, UR41, -UR40, URZ ;  /* 0x80000028292d7290 */ /* 0x000fe4000fffe0ff */
[----:B------:R-:W-:-:S02]  /*19a0*/  UIADD3 UR29, UPT, UPT, UR4, 0x1, URZ ;  /* 0x00000001041d7890 */ /* 0x000fc4000fffe0ff */
[----:B------:R-:W-:Y:S01]  /*19b0*/  UIADD3 UR43, UPT, UPT, -UR4, URZ, URZ ;  /* 0x000000ff042b7290 */ /* 0x000fe2000fffe1ff */
[----:B--234-:R-:W-:-:S11]  /*19c0*/  UMOV UR6, URZ ;  /* 0x000000ff00067c82 */ /* 0x01cfd60008000000 */
.L_x_42:
[----:B------:R-:W-:-:S09]  /*19d0*/  UISETP.NE.AND UP0, UPT, UR48, URZ, UPT ;  /* 0x000000ff3000728c */ /* 0x000fd2000bf05270 */
[----:B-1----:R-:W-:Y:S05]  /*19e0*/  BRA.U UP0, `(.L_x_23) ;  /* 0x0000000100287547 */ /* 0x002fea000b800000 */
[----:B------:R-:W-:Y:S02]  /*19f0*/  LEA R0, R9, UR13, 0x3 ;  /* 0x0000000d09007c11 */ /* 0x000fe4000f8e18ff */
[----:B------:R-:W-:-:S04]  /*1a00*/  SHF.L.U32 R3, R8, 0x1f, RZ ;  /* 0x0000001f08037819 */ /* 0x000fc800000006ff */
[----:B------:R-:W2:Y:S02]  /*1a10*/  SYNCS.PHASECHK.TRANS64.TRYWAIT P0, [R0+URZ+0x120], R3 ;  /* 0x00012003000075a7 */ /* 0x000ea400080011ff */
[----:B--2---:R-:W-:Y:S05]  /*1a20*/  @!P0 BRA `(.L_x_24) ;  /* 0x0000007400e08947 */ /* 0x004fea0003800000 */
.L_x_128:
[----:B------:R3:W-:Y:S01]  /*1a30*/  SYNCS.ARRIVE.TRANS64.A1T0 RZ, [R0+URZ+0x110], RZ ;  /* 0x000110ff00ff79a7 */ /* 0x0007e200081000ff */
[----:B------:R-:W-:-:S05]  /*1a40*/  VIADD R9, R9, 0x1 ;  /* 0x0000000109097836 */ /* 0x000fca0000000000 */
[----:B------:R-:W-:-:S04]  /*1a50*/  ISETP.NE.AND P0, PT, R9, 0x2, PT ;  /* 0x000000020900780c */ /* 0x000fc80003f05270 */
[----:B--2---:R-:W-:Y:S02]  /*1a60*/  SEL R3, RZ, 0x1, P0 ;  /* 0x00000001ff037807 */ /* 0x004fe40000000000 */
[----:B------:R-:W-:Y:S02]  /*1a70*/  SEL R9, R9, RZ, P0 ;  /* 0x000000ff09097207 */ /* 0x000fe40000000000 */
[----:B------:R-:W-:-:S07]  /*1a80*/  LOP3.LUT R8, R8, R3, RZ, 0x3c, !PT ;  /* 0x0000000308087212 */ /* 0x000fce00078e3cff */
.L_x_23:
[----:B------:R-:W-:Y:S01]  /*1a90*/  ULEA UR4, UR6, UR13, 0x3 ;  /* 0x0000000d06047291 */ /* 0x000fe2000f8e18ff */
[----:B---3--:R-:W-:Y:S01]  /*1aa0*/  SHF.L.U32 R0, R12, 0x1f, RZ ;  /* 0x0000001f0c007819 */ /* 0x008fe200000006ff */
[----:B------:R-:W-:Y:S02]  /*1ab0*/  UISETP.GE.U32.AND UP0, UPT, UR46, 0xff, UPT ;  /* 0x000000ff2e00788c */ /* 0x000fe4000bf06070 */
[----:B------:R-:W-:Y:S01]  /*1ac0*/  ULEA UR19, UR32, UR44, 0x7 ;  /* 0x0000002c20137291 */ /* 0x000fe2000f8e38ff */
[----:B------:R-:W-:-:S04]  /*1ad0*/  UMOV UR7, URZ ;  /* 0x000000ff00077c82 */ /* 0x000fc80008000000 */
[----:B------:R2:W3:Y:S01]  /*1ae0*/  SYNCS.PHASECHK.TRANS64.TRYWAIT P0, [UR4+0x40], R0 ;  /* 0x00004000ff0075a7 */ /* 0x0004e20008001104 */
[----:B------:R-:W-:-:S04]  /*1af0*/  ULEA.HI UR4, UR20, UR20, URZ, 0x1 ;  /* 0x0000001414047291 */ /* 0x000fc8000f8f08ff */
[----:B------:R-:W-:-:S04]  /*1b00*/  USHF.L.U32 UR4, UR4, 0x7, URZ ;  /* 0x0000000704047899 */ /* 0x000fc800080006ff */
[----:B------:R-:W-:-:S04]  /*1b10*/  ULOP3.LUT UR35, UR4, 0xffffff00, URZ, 0xc0, !UPT ;  /* 0xffffff0004237892 */ /* 0x000fc8000f8ec0ff */
[----:B------:R-:W-:Y:S01]  /*1b20*/  ULOP3.LUT UR35, UR35, 0x80, UR47, 0xf8, !UPT ;  /* 0x0000008023237892 */ /* 0x000fe2000f8ef82f */
[----:B------:R-:W-:Y:S11]  /*1b30*/  BRA.U !UP0, `(.L_x_25) ;  /* 0x0000000108c47547 */ /* 0x000ff6000b800000 */
[----:B------:R-:W-:Y:S01]  /*1b40*/  UMOV UR10, UR43 ;  /* 0x0000002b000a7c82 */ /* 0x000fe20008000000 */
[----:B------:R-:W-:Y:S01]  /*1b50*/  UMOV UR4, UR6 ;  /* 0x0000000600047c82 */ /* 0x000fe20008000000 */
[----:B------:R-:W-:-:S05]  /*1b60*/  UMOV UR34, URZ ;  /* 0x000000ff00227c82 */ /* 0x000fca0008000000 */
.L_x_31:
[----:B------:R-:W-:Y:S01]  /*1b70*/  ULEA UR33, UR4, UR13, 0x3 ;  /* 0x0000000d04217291 */ /* 0x000fe2000f8e18ff */
[----:B------:R-:W-:Y:S01]  /*1b80*/  @P3 MOV R2, 0xc000 ;  /* 0x0000c00000023802 */ /* 0x000fe20000000f00 */
[----:B-1-34-:R-:W-:Y:S10]  /*1b90*/  @P0 BRA `(.L_x_26) ;  /* 0x00000000000c0947 */ /* 0x01aff40003800000 */
[----:B------:R-:W-:-:S04]  /*1ba0*/  SHF.L.U32 R3, R12, 0x1f, RZ ;  /* 0x0000001f0c037819 */ /* 0x000fc800000006ff */
[----:B------:R-:W3:Y:S02]  /*1bb0*/  SYNCS.PHASECHK.TRANS64.TRYWAIT P0, [UR33+0x40], R3 ;  /* 0x00004003ff0075a7 */ /* 0x000ee40008001121 */
[----:B---3--:R-:W-:Y:S05]  /*1bc0*/  @!P0 BRA `(.L_x_27) ;  /* 0x00000074008c8947 */ /* 0x008fea0003800000 */
.L_x_26:
[----:B------:R3:W-:Y:S01]  /*1bd0*/  @P3 SYNCS.ARRIVE.TRANS64 RZ, [UR33], R2 ;  /* 0x00000002ffff39a7 */ /* 0x0007e20008000021 */
[----:B------:R-:W-:Y:S02]  /*1be0*/  ULOP3.LUT UR5, UR21, 0x2, URZ, 0xfc, !UPT ;  /* 0x0000000215057892 */ /* 0x000fe4000f8efcff */
[----:B------:R-:W-:Y:S02]  /*1bf0*/  UIADD3 UR10, UPT, UPT, UR10, 0x1, URZ ;  /* 0x000000010a0a7890 */ /* 0x000fe4000fffe0ff */
[----:B------:R-:W-:Y:S02]  /*1c00*/  UISETP.NE.AND UP0, UPT, UR5, 0x2, UPT ;  /* 0x000000020500788c */ /* 0x000fe4000bf05270 */
[----:B------:R-:W-:-:S07]  /*1c10*/  UISETP.NE.AND UP2, UPT, UR10, 0x1, UPT ;  /* 0x000000010a00788c */ /* 0x000fce000bf45270 */
[----:B------:R-:W-:Y:S05]  /*1c20*/  BRA.U UP0, `(.L_x_28) ;  /* 0x0000000100047547 */ /* 0x000fea000b800000 */
[----:B-1----:R-:W-:Y:S05]  /*1c30*/  BPT.TRAP 0x1 ;  /* 0x000000040000795c */ /* 0x002fea0000300000 */
.L_x_28:
[----:B------:R-:W-:Y:S04]  /*1c40*/  BSSY.RECONVERGENT B0, `(.L_x_29) ;  /* 0x0000003000007945 */ /* 0x000fe80003800200 */
[----:B------:R-:W-:Y:S05]  /*1c50*/  @!P2 BRA `(.L_x_30) ;  /* 0x000000000004a947 */ /* 0x000fea0003800000 */
[----:B-1----:R-:W-:Y:S05]  /*1c60*/  BPT.TRAP 0x1 ;  /* 0x000000040000795c */ /* 0x002fea0000300000 */
.L_x_30:
[----:B-1----:R-:W-:Y:S05]  /*1c70*/  BSYNC.RECONVERGENT B0 ;  /* 0x0000000000007941 */ /* 0x002fea0003800200 */
.L_x_29:
[----:B------:R-:W-:Y:S02]  /*1c80*/  UIADD3 UR5, UPT, UPT, UR4, 0x1, URZ ;  /* 0x0000000104057890 */ /* 0x000fe4000fffe0ff */
[----:B------:R-:W-:Y:S02]  /*1c90*/  ULEA UR32, UR4, UR13, 0xe ;  /* 0x0000000d04207291 */ /* 0x000fe4000f8e70ff */
[----:B------:R-:W-:Y:S02]  /*1ca0*/  UISETP.NE.AND UP0, UPT, UR5, 0x8, UPT ;  /* 0x000000080500788c */ /* 0x000fe4000bf05270 */
[----:B------:R-:W-:Y:S02]  /*1cb0*/  UIADD3 UR8, UP1, UPT, UR26, 0x80, URZ ;  /* 0x000000801a087890 */ /* 0x000fe4000ff3e0ff */
[----:B------:R-:W-:Y:S02]  /*1cc0*/  USEL UR7, URZ, 0x1, UP0 ;  /* 0x00000001ff077887 */ /* 0x000fe40008000000 */
[----:B------:R-:W-:-:S02]  /*1cd0*/  USEL UR6, UR5, URZ, UP0 ;  /* 0x000000ff05067287 */ /* 0x000fc40008000000 */
[----:B------:R-:W-:Y:S02]  /*1ce0*/  ULEA UR16, UR4, UR28, 0xd ;  /* 0x0000001c04107291 */ /* 0x000fe4000f8e68ff */
[----:B------:R-:W-:Y:S01]  /*1cf0*/  ULEA UR5, UR6, UR13, 0x3 ;  /* 0x0000000d06057291 */ /* 0x000fe2000f8e18ff */
[----:B------:R-:W-:Y:S01]  /*1d00*/  LOP3.LUT R12, R12, UR7, RZ, 0x3c, !PT ;  /* 0x000000070c0c7c12 */ /* 0x000fe2000f8e3cff */
[----:B------:R-:W-:Y:S02]  /*1d10*/  UIADD3 UR4, UP0, UPT, UR26, 0x180, URZ ;  /* 0x000001801a047890 */ /* 0x000fe4000ff1e0ff */
[----:B------:R-:W-:Y:S01]  /*1d20*/  ULOP3.LUT UR33, UR33, 0xfefffff8, URZ, 0xc0, !UPT ;  /* 0xfefffff821217892 */ /* 0x000fe2000f8ec0ff */
[----:B--2---:R-:W-:Y:S01]  /*1d30*/  SHF.L.U32 R0, R12, 0x1f, RZ ;  /* 0x0000001f0c007819 */ /* 0x004fe200000006ff */
[----:B------:R-:W-:Y:S02]  /*1d40*/  UIADD3.X UR9, UPT, UPT, URZ, UR27, URZ, UP1, !UPT ;  /* 0x0000001bff097290 */ /* 0x000fe40008ffe4ff */
[----:B------:R-:W-:Y:S01]  /*1d50*/  UIADD3 UR32, UPT, UPT, UR32, 0x8400, URZ ;  /* 0x0000840020207890 */ /* 0x000fe2000fffe0ff */
[----:B------:R4:W1:Y:S01]  /*1d60*/  SYNCS.PHASECHK.TRANS64.TRYWAIT P0, [UR5+0x40], R0 ;  /* 0x00004000ff0075a7 */ /* 0x0008620008001105 */
[----:B------:R-:W-:-:S02]  /*1d70*/  UIADD3 UR16, UPT, UPT, UR13, 0x28400, UR16 ;  /* 0x000284000d107890 */ /* 0x000fc4000fffe010 */
[----:B------:R-:W-:Y:S02]  /*1d80*/  UIADD3.X UR5, UPT, UPT, URZ, UR27, URZ, UP0, !UPT ;  /* 0x0000001bff057290 */ /* 0x000fe400087fe4ff */
[----:B------:R-:W-:Y:S01]  /*1d90*/  UPRMT UR7, URZ, 0x5410, UR24 ;  /* 0x00005410ff077896 */ /* 0x000fe20008000018 */
[----:B------:R-:W-:Y:S01]  /*1da0*/  UMOV UR14, 0x0 ;  /* 0x00000000000e7882 */ /* 0x000fe20000000000 */
[----:B------:R-:W-:Y:S01]  /*1db0*/  UMOV UR15, 0x10000000 ;  /* 0x10000000000f7882 */ /* 0x000fe20000000000 */
[----:B------:R-:W-:Y:S01]  /*1dc0*/  UMOV UR18, UR34 ;  /* 0x0000002200127c82 */ /* 0x000fe20008000000 */
[----:B------:R-:W-:Y:S01]  /*1dd0*/  UMOV UR20, UR36 ;  /* 0x0000002400147c82 */ /* 0x000fe20008000000 */
[----:B------:R-:W-:Y:S01]  /*1de0*/  UMOV UR17, UR33 ;  /* 0x0000002100117c82 */ /* 0x000fe20008000000 */
[----:B------:R2:W-:Y:S03]  /*1df0*/  UTMALDG.3D.2CTA [UR32], [UR8], desc[UR14] ;  /* 0x00000e20080075b4 */ /* 0x0005e60008211000 */
[----:B------:R3:W-:Y:S01]  /*1e00*/  UTMALDG.3D.MULTICAST.2CTA [UR16], [UR4], UR7, desc[UR14] ;  /* 0x00000e10040073b4 */ /* 0x0007e20008211807 */
[----:B--2---:R-:W-:Y:S01]  /*1e10*/  UIADD3 UR34, UPT, UPT, UR34, 0x80, URZ ;  /* 0x0000008022227890 */ /* 0x004fe2000fffe0ff */
[----:B---3--:R-:W-:Y:S01]  /*1e20*/  UMOV UR7, UR29 ;  /* 0x0000001d00077c82 */ /* 0x008fe20008000000 */
[----:B------:R-:W-:Y:S01]  /*1e30*/  UMOV UR4, UR6 ;  /* 0x0000000600047c82 */ /* 0x000fe20008000000 */
[----:B------:R-:W-:Y:S09]  /*1e40*/  BRA.U UP2, `(.L_x_31) ;  /* 0xfffffffd02487547 */ /* 0x000ff2000b83ffff */
.L_x_25:
[----:B------:R-:W-:Y:S01]  /*1e50*/  ULEA UR4, UR6, UR13, 0x3 ;  /* 0x0000000d06047291 */ /* 0x000fe2000f8e18ff */
[----:B--2-4-:R-:W-:Y:S01]  /*1e60*/  SHF.L.U32 R0, R12, 0x1f, RZ ;  /* 0x0000001f0c007819 */ /* 0x014fe200000006ff */
[----:B------:R-:W-:Y:S01]  /*1e70*/  @!P1 SYNCS.ARRIVE.TRANS64.A1T0 RZ, [UR13+0xa8], RZ ;  /* 0x0000a8ffffff99a7 */ /* 0x000fe2000810000d */
[----:B------:R-:W-:-:S06]  /*1e80*/  UISETP.GT.AND UP0, UPT, UR41, UR40, UPT ;  /* 0x000000282900728c */ /* 0x000fcc000bf04270 */
[----:B-1-3--:R1:W2:Y:S03]  /*1e90*/  SYNCS.PHASECHK.TRANS64.TRYWAIT P0, [UR4+0x40], R0 ;  /* 0x00004000ff0075a7 */ /* 0x00a2a60008001104 */
[----:B------:R-:W-:Y:S05]  /*1ea0*/  BRA.U !UP0, `(.L_x_32) ;  /* 0x0000000108c07547 */ /* 0x000fea000b800000 */
[----:B------:R-:W-:Y:S01]  /*1eb0*/  UIADD3 UR25, UPT, UPT, UR45, UR7, URZ ;  /* 0x000000072d197290 */ /* 0x000fe2000fffe0ff */
[----:B------:R-:W-:-:S11]  /*1ec0*/  UMOV UR4, UR6 ;  /* 0x0000000600047c82 */ /* 0x000fd60008000000 */
.L_x_38:
[----:B------:R-:W-:Y:S01]  /*1ed0*/  ULEA UR9, UR4, UR13, 0x3 ;  /* 0x0000000d04097291 */ /* 0x000fe2000f8e18ff */
[----:B--2---:R-:W-:Y:S01]  /*1ee0*/  @P3 MOV R2, 0xc000 ;  /* 0x0000c00000023802 */ /* 0x004fe20000000f00 */
[----:B--234-:R-:W-:Y:S10]  /*1ef0*/  @P0 BRA `(.L_x_33) ;  /* 0x00000000000c0947 */ /* 0x01cff40003800000 */
[----:B------:R-:W-:-:S04]  /*1f00*/  SHF.L.U32 R3, R12, 0x1f, RZ ;  /* 0x0000001f0c037819 */ /* 0x000fc800000006ff */
[----:B------:R-:W2:Y:S02]  /*1f10*/  SYNCS.PHASECHK.TRANS64.TRYWAIT P0, [UR9+0x40], R3 ;  /* 0x00004003ff0075a7 */ /* 0x000ea40008001109 */
[----:B--2---:R-:W-:Y:S05]  /*1f20*/  @!P0 BRA `(.L_x_34) ;  /* 0x0000007000cc8947 */ /* 0x004fea0003800000 */
.L_x_33:
[----:B------:R2:W-:Y:S01]  /*1f30*/  @P3 SYNCS.ARRIVE.TRANS64 RZ, [UR9], R2 ;  /* 0x00000002ffff39a7 */ /* 0x0005e20008000009 */
[----:B------:R-:W-:-:S04]  /*1f40*/  ULOP3.LUT UR5, UR21, 0x2, URZ, 0xfc, !UPT ;  /* 0x0000000215057892 */ /* 0x000fc8000f8efcff */
[----:B------:R-:W-:-:S09]  /*1f50*/  UISETP.NE.AND UP0, UPT, UR5, 0x2, UPT ;  /* 0x000000020500788c */ /* 0x000fd2000bf05270 */
[----:B------:R-:W-:Y:S05]  /*1f60*/  BRA.U UP0, `(.L_x_35) ;  /* 0x0000000100047547 */ /* 0x000fea000b800000 */
[----:B------:R-:W-:Y:S05]  /*1f70*/  BPT.TRAP 0x1 ;  /* 0x000000040000795c */ /* 0x000fea0000300000 */
.L_x_35:
[----:B------:R-:W-:Y:S04]  /*1f80*/  BSSY.RECONVERGENT B0, `(.L_x_36) ;  /* 0x0000003000007945 */ /* 0x000fe80003800200 */
[----:B------:R-:W-:Y:S05]  /*1f90*/  @!P2 BRA `(.L_x_37) ;  /* 0x000000000004a947 */ /* 0x000fea0003800000 */
[----:B------:R-:W-:Y:S05]  /*1fa0*/  BPT.TRAP 0x1 ;  /* 0x000000040000795c */ /* 0x000fea0000300000 */
.L_x_37:
[----:B------:R-:W-:Y:S05]  /*1fb0*/  BSYNC.RECONVERGENT B0 ;  /* 0x0000000000007941 */ /* 0x000fea0003800200 */
.L_x_36:
[----:B------:R-:W-:Y:S02]  /*1fc0*/  UIADD3 UR5, UPT, UPT, UR4, 0x1, URZ ;  /* 0x0000000104057890 */ /* 0x000fe4000fffe0ff */
[----:B------:R-:W-:Y:S02]  /*1fd0*/  USHF.L.U32 UR10, UR7, 0x7, URZ ;  /* 0x00000007070a7899 */ /* 0x000fe400080006ff */
[----:B------:R-:W-:Y:S02]  /*1fe0*/  UISETP.NE.AND UP0, UPT, UR5, 0x8, UPT ;  /* 0x000000080500788c */ /* 0x000fe4000bf05270 */
[----:B------:R-:W-:Y:S02]  /*1ff0*/  UIADD3 UR7, UPT, UPT, UR7, 0x1, URZ ;  /* 0x0000000107077890 */ /* 0x000fe4000fffe0ff */
[----:B------:R-:W-:Y:S02]  /*2000*/  USEL UR8, URZ, 0x1, UP0 ;  /* 0x00000001ff087887 */ /* 0x000fe40008000000 */
[----:B------:R-:W-:-:S02]  /*2010*/  USEL UR6, UR5, URZ, UP0 ;  /* 0x000000ff05067287 */ /* 0x000fc40008000000 */
[----:B------:R-:W-:Y:S02]  /*2020*/  UIADD3 UR22, UP0, UPT, UR26, 0x180, URZ ;  /* 0x000001801a167890 */ /* 0x000fe4000ff1e0ff */
[----:B------:R-:W-:Y:S01]  /*2030*/  LOP3.LUT R12, R12, UR8, RZ, 0x3c, !PT ;  /* 0x000000080c0c7c12 */ /* 0x000fe2000f8e3cff */
[----:B------:R-:W-:Y:S02]  /*2040*/  ULEA UR8, UR4, UR13, 0xe ;  /* 0x0000000d04087291 */ /* 0x000fe4000f8e70ff */
[----:B------:R-:W-:Y:S01]  /*2050*/  UIADD3 UR14, UP1, UPT, UR26, 0x80, URZ ;  /* 0x000000801a0e7890 */ /* 0x000fe2000ff3e0ff */
[----:B-1----:R-:W-:Y:S01]  /*2060*/  SHF.L.U32 R0, R12, 0x1f, RZ ;  /* 0x0000001f0c007819 */ /* 0x002fe200000006ff */
[----:B------:R-:W-:Y:S02]  /*2070*/  UIADD3.X UR23, UPT, UPT, URZ, UR27, URZ, UP0, !UPT ;  /* 0x0000001bff177290 */ /* 0x000fe400087fe4ff */
[----:B------:R-:W-:Y:S02]  /*2080*/  UISETP.NE.AND UP0, UPT, UR7, UR25, UPT ;  /* 0x000000190700728c */ /* 0x000fe4000bf05270 */
[----:B------:R-:W-:-:S02]  /*2090*/  ULEA UR5, UR6, UR13, 0x3 ;  /* 0x0000000d06057291 */ /* 0x000fc4000f8e18ff */
[----:B------:R-:W-:Y:S02]  /*20a0*/  ULOP3.LUT UR9, UR9, 0xfefffff8, URZ, 0xc0, !UPT ;  /* 0xfefffff809097892 */ /* 0x000fe4000f8ec0ff */
[----:B------:R-:W-:Y:S02]  /*20b0*/  ULEA UR16, UR4, UR30, 0xd ;  /* 0x0000001e04107291 */ /* 0x000fe4000f8e68ff */
[----:B------:R-:W-:Y:S02]  /*20c0*/  UIADD3 UR8, UPT, UPT, UR8, 0x8400, URZ ;  /* 0x0000840008087890 */ /* 0x000fe4000fffe0ff */
[----:B------:R-:W-:Y:S01]  /*20d0*/  UIADD3.X UR15, UPT, UPT, URZ, UR27, URZ, UP1, !UPT ;  /* 0x0000001bff0f7290 */ /* 0x000fe20008ffe4ff */
[----:B------:R3:W4:Y:S01]  /*20e0*/  SYNCS.PHASECHK.TRANS64.TRYWAIT P0, [UR5+0x40], R0 ;  /* 0x00004000ff0075a7 */ /* 0x0007220008001105 */
[----:B------:R-:W-:Y:S01]  /*20f0*/  UPRMT UR4, URZ, 0x5410, UR24 ;  /* 0x00005410ff047896 */ /* 0x000fe20008000018 */
[----:B------:R-:W-:Y:S01]  /*2100*/  UMOV UR32, 0x0 ;  /* 0x0000000000207882 */ /* 0x000fe20000000000 */
[----:B------:R-:W-:Y:S01]  /*2110*/  UMOV UR33, 0x10000000 ;  /* 0x1000000000217882 */ /* 0x000fe20000000000 */
[----:B------:R-:W-:Y:S01]  /*2120*/  UMOV UR11, UR35 ;  /* 0x00000023000b7c82 */ /* 0x000fe20008000000 */
[----:B------:R-:W-:Y:S01]  /*2130*/  UMOV UR12, UR36 ;  /* 0x00000024000c7c82 */ /* 0x000fe20008000000 */
[----:B------:R-:W-:Y:S01]  /*2140*/  UMOV UR20, UR36 ;  /* 0x0000002400147c82 */ /* 0x000fe20008000000 */
[----:B------:R-:W-:Y:S01]  /*2150*/  UMOV UR17, UR9 ;  /* 0x0000000900117c82 */ /* 0x000fe20008000000 */
[----:B------:R-:W-:Y:S01]  /*2160*/  UMOV UR18, UR10 ;  /* 0x0000000a00127c82 */ /* 0x000fe20008000000 */
[----:B------:R-:W-:Y:S01]  /*2170*/  UTMALDG.3D.2CTA [UR8], [UR14], desc[UR32] ;  /* 0x000020080e0075b4 */ /* 0x000fe20008211000 */
[----:B------:R1:W-:Y:S02]  /*2180*/  UTMALDG.3D.MULTICAST.2CTA [UR16], [UR22], UR4, desc[UR32] ;  /* 0x00002010160073b4 */ /* 0x0003e40008211804 */
[----:B-1----:R-:W-:Y:S01]  /*2190*/  UMOV UR4, UR6 ;  /* 0x0000000600047c82 */ /* 0x002fe20008000000 */
[----:B------:R-:W-:Y:S05]  /*21a0*/  BRA.U UP0, `(.L_x_38) ;  /* 0xfffffffd00487547 */ /* 0x000fea000b83ffff */
.L_x_32:
[C---:B------:R-:W-:Y:S01]  /*21b0*/  LEA R3, R11.reuse, UR13, 0x3 ;  /* 0x0000000d0b037c11 */ /* 0x040fe2000f8e18ff */
[----:B------:R-:W-:Y:S01]  /*21c0*/  NOP ;  /* 0x0000000000007918 */ /* 0x000fe20000000000 */
[----:B-1-3--:R-:W-:Y:S02]  /*21d0*/  SHF.L.U32 R0, R10, 0x1f, RZ ;  /* 0x0000001f0a007819 */ /* 0x00afe400000006ff */
[----:B------:R-:W-:Y:S02]  /*21e0*/  LEA R5, R11, UR13, 0x4 ;  /* 0x0000000d0b057c11 */ /* 0x000fe4000f8e20ff */
[----:B--2-4-:R-:W1:Y:S02]  /*21f0*/  SYNCS.PHASECHK.TRANS64.TRYWAIT P0, [R3+URZ+0xb0], R0 ;  /* 0x0000b000030075a7 */ /* 0x014e6400080011ff */
[----:B-1----:R-:W-:Y:S05]  /*2200*/  @!P0 BRA `(.L_x_39) ;  /* 0x00000070002c8947 */ /* 0x002fea0003800000 */
.L_x_131:
[----:B------:R-:W2:Y:S01]  /*2210*/  LDS.128 R4, [R5+0x140] ;  /* 0x0001400005047984 */ /* 0x000ea20000000c00 */
[----:B------:R-:W-:Y:S01]  /*2220*/  UISETP.GE.AND UP0, UPT, UR42, 0x1, UPT ;  /* 0x000000012a00788c */ /* 0x000fe2000bf06270 */
[----:B------:R-:W-:Y:S01]  /*2230*/  @!PT LDS RZ, [RZ] ;  /* 0x00000000fffff984 */ /* 0x000fe20000000800 */
[----:B------:R-:W-:Y:S01]  /*2240*/  @!PT LDS RZ, [RZ] ;  /* 0x00000000fffff984 */ /* 0x000fe20000000800 */
[----:B------:R-:W-:Y:S01]  /*2250*/  @!PT LDS RZ, [RZ] ;  /* 0x00000000fffff984 */ /* 0x000fe20000000800 */
[----:B------:R-:W-:Y:S01]  /*2260*/  @!PT LDS RZ, [RZ] ;  /* 0x00000000fffff984 */ /* 0x000fe20000000800 */
[----:B------:R3:W-:Y:S06]  /*2270*/  MEMBAR.ALL.CTA ;  /* 0x0000000000007992 */ /* 0x0007ec0000008000 */
[----:B---3--:R-:W3:Y:S01]  /*2280*/  FENCE.VIEW.ASYNC.S ;  /* 0x00000000000073c6 */ /* 0x008ee20000000000 */
[----:B--2---:R-:W-:-:S13]  /*2290*/  LOP3.LUT P0, RZ, R6, 0x1, RZ, 0xc0, !PT ;  /* 0x0000000106ff7812 */ /* 0x004fda000780c0ff */
[----:B---3--:R-:W-:Y:S01]  /*22a0*/  VOTEU.ANY UP1, P0 ;  /* 0x0000000000ff7886 */ /* 0x008fe20000020100 */
[----:B------:R-:W-:-:S13]  /*22b0*/  PLOP3.LUT P0, PT, PT, PT, UP1, 0x80, 0x8 ;  /* 0x000000000008781c */ /* 0x000fda0003f0f018 */
[----:B-1----:R-:W-:Y:S02]  /*22c0*/  @P0 LOP3.LUT R0, R5, 0xffff, RZ, 0xc0, !PT ;  /* 0x0000ffff05000812 */ /* 0x002fe400078ec0ff */
[----:B------:R-:W-:Y:S02]  /*22d0*/  @P0 MOV R2, R4 ;  /* 0x0000000400020202 */ /* 0x000fe40000000f00 */
[----:B------:R-:W-:Y:S01]  /*22e0*/  @P0 R2UR UR5, R0 ;  /* 0x00000000000502ca */ /* 0x000fe200000e0000 */
[----:B------:R-:W-:Y:S01]  /*22f0*/  VIADD R0, R3, 0xc0 ;  /* 0x000000c003007836 */ /* 0x000fe20000000000 */
[----:B------:R-:W-:Y:S02]  /*2300*/  @P0 SHF.R.U32.HI R4, RZ, 0x10, R5 ;  /* 0x00000010ff040819 */ /* 0x000fe40000011605 */
[----:B------:R-:W-:Y:S02]  /*2310*/  @P0 R2UR UR7, R2 ;  /* 0x00000000020702ca */ /* 0x000fe400000e0000 */
[----:B------:R-:W-:-:S02]  /*2320*/  PRMT R0, RZ, 0x654, R0 ;  /* 0x00000654ff007816 */ /* 0x000fc40000000000 */
[----:B------:R-:W-:Y:S02]  /*2330*/  @P0 R2UR UR4, R4 ;  /* 0x00000000040402ca */ /* 0x000fe400000e0000 */
[----:B------:R1:W-:Y:S03]  /*2340*/  SYNCS.ARRIVE.TRANS64.RED.A1T0 RZ, [R0+URZ], RZ ;  /* 0x000000ff00ff79a7 */ /* 0x0003e600081004ff */
[----:B------:R-:W-:-:S04]  /*2350*/  @UP1 UMOV UR31, UR5 ;  /* 0x00000005001f1c82 */ /* 0x000fc80008000000 */
[----:B------:R-:W-:-:S04]  /*2360*/  @UP1 UMOV UR37, UR7 ;  /* 0x0000000700251c82 */ /* 0x000fc80008000000 */
[----:B------:R-:W-:Y:S01]  /*2370*/  @UP1 UMOV UR36, UR4 ;  /* 0x0000000400241c82 */ /* 0x000fe20008000000 */
[----:B------:R-:W-:Y:S05]  /*2380*/  BRA.U !UP0, `(.L_x_40) ;  /* 0x0000000108d47547 */ /* 0x000fea000b800000 */
[----:B------:R-:W2:Y:S01]  /*2390*/  LDCU.128 UR16, c[0x0][0xb10] ;  /* 0x00016200ff1077ac */ /* 0x000ea20008000c00 */
[----:B------:R-:W3:Y:S01]  /*23a0*/  LDCU UR12, c[0x0][0xb20] ;  /* 0x00016400ff0c77ac */ /* 0x000ee20008000800 */
[----:B------:R-:W4:Y:S01]  /*23b0*/  LDCU UR20, c[0x0][0xb0c] ;  /* 0x00016180ff1477ac */ /* 0x000f220008000800 */
[----:B------:R-:W1:Y:S01]  /*23c0*/  LDCU.64 UR8, c[0x0][0xb28] ;  /* 0x00016500ff0877ac */ /* 0x000e620008000a00 */
[----:B------:R-:W-:Y:S02]  /*23d0*/  UISETP.NE.AND UP3, UPT, UR42, 0x1, UPT ;  /* 0x000000012a00788c */ /* 0x000fe4000bf65270 */
[----:B--2---:R-:W-:Y:S02]  /*23e0*/  UIMAD.WIDE.U32 UR10, UR38, UR19, URZ ;  /* 0x00000013260a72a5 */ /* 0x004fe4000f8e00ff */
[----:B------:R-:W-:Y:S02]  /*23f0*/  UIMAD.WIDE.U32 UR4, UR39, UR16, URZ ;  /* 0x00000010270472a5 */ /* 0x000fe4000f8e00ff */
[----:B------:R-:W-:-:S02]  /*2400*/  UISETP.NE.AND UP0, UPT, UR18, 0x1, UPT ;  /* 0x000000011200788c */ /* 0x000fc4000bf05270 */
[----:B------:R-:W-:Y:S01]  /*2410*/  UIMAD.WIDE.U32 UR22, UR31, UR19, URZ ;  /* 0x000000131f1672a5 */ /* 0x000fe2000f8e00ff */
[----:B------:R-:W-:Y:S02]  /*2420*/  UMOV UR10, UR11 ;  /* 0x0000000b000a7c82 */ /* 0x000fe40008000000 */
[----:B------:R-:W-:Y:S01]  /*2430*/  UMOV UR4, UR5 ;  /* 0x0000000500047c82 */ /* 0x000fe20008000000 */
[----:B---3--:R-:W-:Y:S02]  /*2440*/  USHF.R.U32.HI UR10, URZ, UR12, UR10 ;  /* 0x0000000cff0a7299 */ /* 0x008fe4000801160a */
[----:B----4-:R-:W-:Y:S02]  /*2450*/  UISETP.NE.AND UP2, UPT, UR20, 0x1, UPT ;  /* 0x000000011400788c */ /* 0x010fe4000bf45270 */
[----:B------:R-:W-:Y:S02]  /*2460*/  USHF.R.U32.HI UR4, URZ, UR17, UR4 ;  /* 0x00000011ff047299 */ /* 0x000fe40008011604 */
[----:B------:R-:W-:-:S02]  /*2470*/  USEL UR5, UR38, UR10, !UP0 ;  /* 0x0000000a26057287 */ /* 0x000fc4000c000000 */
[----:B------:R-:W-:Y:S02]  /*2480*/  USEL UR7, UR39, UR4, !UP2 ;  /* 0x0000000427077287 */ /* 0x000fe4000d000000 */
[----:B-1----:R-:W-:Y:S01]  /*2490*/  UIMAD.WIDE.U32 UR10, UR5, UR8, URZ ;  /* 0x00000008050a72a5 */ /* 0x002fe2000f8e00ff */
[----:B------:R-:W-:Y:S01]  /*24a0*/  UMOV UR4, UR23 ;  /* 0x0000001700047c82 */ /* 0x000fe20008000000 */
[----:B------:R-:W-:Y:S02]  /*24b0*/  UIMAD.WIDE.U32 UR14, UR37, UR16, URZ ;  /* 0x00000010250e72a5 */ /* 0x000fe4000f8e00ff */
[----:B------:R-:W-:-:S03]  /*24c0*/  UIMAD.WIDE.U32 UR22, UR7, UR8, URZ ;  /* 0x00000008071672a5 */ /* 0x000fc6000f8e00ff */
[----:B------:R-:W-:Y:S01]  /*24d0*/  UMOV UR10, UR11 ;  /* 0x0000000b000a7c82 */ /* 0x000fe20008000000 */
[----:B------:R-:W-:Y:S02]  /*24e0*/  USHF.R.U32.HI UR4, URZ, UR12, UR4 ;  /* 0x0000000cff047299 */ /* 0x000fe40008011604 */
[----:B------:R-:W-:Y:S01]  /*24f0*/  @UP3 USHF.R.U32.HI UR5, URZ, UR9, UR10 ;  /* 0x00000009ff053299 */ /* 0x000fe2000801160a */
[----:B------:R-:W-:Y:S01]  /*2500*/  UMOV UR14, UR15 ;  /* 0x0000000f000e7c82 */ /* 0x000fe20008000000 */
[----:B------:R-:W-:Y:S01]  /*2510*/  UMOV UR22, UR23 ;  /* 0x0000001700167c82 */ /* 0x000fe20008000000 */
[----:B------:R-:W-:Y:S02]  /*2520*/  USHF.R.U32.HI UR17, URZ, UR17, UR14 ;  /* 0x00000011ff117299 */ /* 0x000fe4000801160e */
[----:B------:R-:W-:Y:S02]  /*2530*/  USEL UR4, UR31, UR4, !UP0 ;  /* 0x000000041f047287 */ /* 0x000fe4000c000000 */
[----:B------:R-:W-:-:S02]  /*2540*/  @UP3 USHF.R.U32.HI UR7, URZ, UR9, UR22 ;  /* 0x00000009ff073299 */ /* 0x000fc40008011616 */
[----:B------:R-:W-:Y:S02]  /*2550*/  UIMAD UR10, UR42, UR5, URZ ;  /* 0x000000052a0a72a4 */ /* 0x000fe4000f8e02ff */
[----:B------:R-:W-:Y:S02]  /*2560*/  USEL UR5, UR37, UR17, !UP2 ;  /* 0x0000001125057287 */ /* 0x000fe4000d000000 */
[----:B------:R-:W-:Y:S02]  /*2570*/  UIMAD UR12, UR42, UR7, URZ ;  /* 0x000000072a0c72a4 */ /* 0x000fe4000f8e02ff */
[----:B------:R-:W-:Y:S02]  /*2580*/  UISETP.GE.AND UP0, UPT, UR4, UR10, UPT ;  /* 0x0000000a0400728c */ /* 0x000fe4000bf06270 */
[----:B------:R-:W-:Y:S02]  /*2590*/  UIMAD.WIDE.U32 UR10, UR4, UR8, URZ ;  /* 0x00000008040a72a5 */ /* 0x000fe4000f8e00ff */
[----:B------:R-:W-:-:S02]  /*25a0*/  UISETP.GE.OR UP0, UPT, UR5, UR12, UP0 ;  /* 0x0000000c0500728c */ /* 0x000fc40008706670 */
[----:B------:R-:W-:Y:S02]  /*25b0*/  UIMAD.WIDE.U32 UR14, UR5, UR8, URZ ;  /* 0x00000008050e72a5 */ /* 0x000fe4000f8e00ff */
[----:B------:R-:W-:Y:S01]  /*25c0*/  UIADD3 UR12, UPT, UPT, -UR5, URZ, URZ ;  /* 0x000000ff050c7290 */ /* 0x000fe2000fffe1ff */
[----:B------:R-:W-:Y:S01]  /*25d0*/  UMOV UR10, UR11 ;  /* 0x0000000b000a7c82 */ /* 0x000fe20008000000 */
[----:B------:R-:W-:Y:S02]  /*25e0*/  UIADD3 UR11, UPT, UPT, -UR4, URZ, URZ ;  /* 0x000000ff040b7290 */ /* 0x000fe4000fffe1ff */
        /* <DEDUP_REMOVED lines=15> */
.L_x_40:
[----:B------:R-:W2:Y:S02]  /*26e0*/  LDCU UR4, c[0x0][0xb30] ;  /* 0x00016600ff0477ac */ /* 0x000ea40008000800 */
[----:B--2---:R-:W-:-:S09]  /*26f0*/  UISETP.NE.AND UP0, UPT, UR4, 0x1, UPT ;  /* 0x000000010400788c */ /* 0x004fd2000bf05270 */
[----:B------:R-:W-:Y:S05]  /*2700*/  BRA.U UP0, `(.L_x_41) ;  /* 0x0000000100447547 */ /* 0x000fea000b800000 */
[----:B------:R-:W2:Y:S01]  /*2710*/  LDCU.128 UR16, c[0x0][0xb10] ;  /* 0x00016200ff1077ac */ /* 0x000ea20008000c00 */
[----:B------:R-:W3:Y:S01]  /*2720*/  LDCU UR10, c[0x0][0xb0c] ;  /* 0x00016180ff0a77ac */ /* 0x000ee20008000800 */
[----:B------:R-:W4:Y:S01]  /*2730*/  LDCU UR7, c[0x0][0xb20] ;  /* 0x00016400ff0777ac */ /* 0x000f220008000800 */
[----:B--2---:R-:W-:Y:S02]  /*2740*/  UIMAD.WIDE.U32 UR8, UR37, UR16, URZ ;  /* 0x00000010250872a5 */ /* 0x004fe4000f8e00ff */
[----:B------:R-:W-:Y:S02]  /*2750*/  UIMAD.WIDE.U32 UR4, UR31, UR19, URZ ;  /* 0x000000131f0472a5 */ /* 0x000fe4000f8e00ff */
[----:B---3--:R-:W-:Y:S02]  /*2760*/  UISETP.NE.AND UP2, UPT, UR10, 0x1, UPT ;  /* 0x000000010a00788c */ /* 0x008fe4000bf45270 */
[----:B------:R-:W-:Y:S01]  /*2770*/  UISETP.NE.AND UP0, UPT, UR18, 0x1, UPT ;  /* 0x000000011200788c */ /* 0x000fe2000bf05270 */
[----:B------:R-:W-:-:S02]  /*2780*/  UMOV UR8, UR9 ;  /* 0x0000000900087c82 */ /* 0x000fc40008000000 */
[----:B------:R-:W-:Y:S01]  /*2790*/  UMOV UR4, UR5 ;  /* 0x0000000500047c82 */ /* 0x000fe20008000000 */
[----:B------:R-:W-:Y:S02]  /*27a0*/  USHF.R.U32.HI UR17, URZ, UR17, UR8 ;  /* 0x00000011ff117299 */ /* 0x000fe40008011608 */
[----:B----4-:R-:W-:Y:S02]  /*27b0*/  USHF.R.U32.HI UR4, URZ, UR7, UR4 ;  /* 0x00000007ff047299 */ /* 0x010fe40008011604 */
[----:B------:R-:W-:Y:S02]  /*27c0*/  USEL UR5, UR37, UR17, !UP2 ;  /* 0x0000001125057287 */ /* 0x000fe4000d000000 */
[----:B------:R-:W-:-:S04]  /*27d0*/  USEL UR4, UR31, UR4, !UP0 ;  /* 0x000000041f047287 */ /* 0x000fc8000c000000 */
[----:B------:R-:W-:Y:S02]  /*27e0*/  UIADD3 UR7, UPT, UPT, UR5, -UR4, URZ ;  /* 0x8000000405077290 */ /* 0x000fe4000fffe0ff */
[----:B------:R-:W-:Y:S02]  /*27f0*/  UIADD3 UR4, UPT, UPT, -UR5, UR4, URZ ;  /* 0x0000000405047290 */ /* 0x000fe4000fffe1ff */
[----:B------:R-:W-:Y:S02]  /*2800*/  UIMAD UR31, UR7, UR18, UR31 ;  /* 0x00000012071f72a4 */ /* 0x000fe4000f8e021f */
[----:B------:R-:W-:-:S12]  /*2810*/  UIMAD UR37, UR4, UR10, UR37 ;  /* 0x0000000a042572a4 */ /* 0x000fd8000f8e0225 */
.L_x_41:
[----:B------:R-:W-:Y:S01]  /*2820*/  VIADD R11, R11, 0x1 ;  /* 0x000000010b0b7836 */ /* 0x000fe20000000000 */
[----:B------:R-:W-:Y:S01]  /*2830*/  PLOP3.LUT P1, PT, PT, PT, PT, 0x80, 0x8 ;  /* 0x000000000008781c */ /* 0x000fe20003f2f070 */
[----:B------:R-:W-:Y:S02]  /*2840*/  UIADD3 UR20, UPT, UPT, UR37, UR59, URZ ;  /* 0x0000003b25147290 */ /* 0x000fe4000fffe0ff */
[----:B------:R-:W-:Y:S01]  /*2850*/  UIADD3 UR32, UPT, UPT, UR31, UR62, URZ ;  /* 0x0000003e1f207290 */ /* 0x000fe2000fffe0ff */
[----:B------:R-:W-:-:S04]  /*2860*/  ISETP.NE.AND P0, PT, R11, 0x2, PT ;  /* 0x000000020b00780c */ /* 0x000fc80003f05270 */
[----:B------:R-:W-:Y:S02]  /*2870*/  SEL R3, RZ, 0x1, P0 ;  /* 0x00000001ff037807 */ /* 0x000fe40000000000 */
[----:B------:R-:W-:Y:S02]  /*2880*/  SEL R11, R11, RZ, P0 ;  /* 0x000000ff0b0b7207 */ /* 0x000fe40000000000 */
[----:B------:R-:W-:Y:S01]  /*2890*/  LOP3.LUT R10, R10, R3, RZ, 0x3c, !PT ;  /* 0x000000030a0a7212 */ /* 0x000fe200078e3cff */
[----:B------:R-:W-:Y:S06]  /*28a0*/  BRA.U UP1, `(.L_x_42) ;  /* 0xfffffff101487547 */ /* 0x000fec000b83ffff */
[----:B------:R-:W-:Y:S01]  /*28b0*/  UIADD3 UR13, UPT, UPT, UR13, 0x40, URZ ;  /* 0x000000400d0d7890 */ /* 0x000fe2000fffe0ff */
[----:B------:R-:W-:-:S03]  /*28c0*/  SHF.L.U32 R3, R12, 0x1f, RZ ;  /* 0x0000001f0c037819 */ /* 0x000fc600000006ff */
[----:B------:R-:W-:-:S09]  /*28d0*/  ULEA UR4, UR6, UR13, 0x3 ;  /* 0x0000000d06047291 */ /* 0x000fd2000f8e18ff */
[----:B------:R-:W2:Y:S02]  /*28e0*/  SYNCS.PHASECHK.TRANS64.TRYWAIT P0, [UR4], R3 ;  /* 0x00000003ff0075a7 */ /* 0x000ea40008001104 */
[----:B--2---:R-:W-:Y:S05]  /*28f0*/  @!P0 BRA `(.L_x_43) ;  /* 0x0000006800848947 */ /* 0x004fea0003800000 */
.L_x_133:
[----:B------:R-:W-:-:S04]  /*2900*/  UIADD3 UR4, UPT, UPT, UR6, 0x1, URZ ;  /* 0x0000000106047890 */ /* 0x000fc8000fffe0ff */
[----:B------:R-:W-:-:S04]  /*2910*/  UISETP.NE.AND UP0, UPT, UR4, 0x8, UPT ;  /* 0x000000080400788c */ /* 0x000fc8000bf05270 */
[----:B------:R-:W-:Y:S02]  /*2920*/  USEL UR6, URZ, 0x1, UP0 ;  /* 0x00000001ff067887 */ /* 0x000fe40008000000 */
[----:B------:R-:W-:-:S04]  /*2930*/  USEL UR4, UR4, URZ, UP0 ;  /* 0x000000ff04047287 */ /* 0x000fc80008000000 */
[----:B------:R-:W-:Y:S01]  /*2940*/  ULEA UR5, UR4, UR13, 0x3 ;  /* 0x0000000d04057291 */ /* 0x000fe2000f8e18ff */
[----:B------:R-:W-:-:S04]  /*2950*/  LOP3.LUT R2, R12, UR6, RZ, 0x3c, !PT ;  /* 0x000000060c027c12 */ /* 0x000fc8000f8e3cff */
[----:B-1----:R-:W-:-:S04]  /*2960*/  SHF.L.U32 R3, R2, 0x1f, RZ ;  /* 0x0000001f02037819 */ /* 0x002fc800000006ff */
[----:B------:R-:W1:Y:S02]  /*2970*/  SYNCS.PHASECHK.TRANS64.TRYWAIT P0, [UR5], R3 ;  /* 0x00000003ff0075a7 */ /* 0x000e640008001105 */
[----:B-1----:R-:W-:Y:S05]  /*2980*/  @!P0 BRA `(.L_x_44) ;  /* 0x0000006800788947 */ /* 0x002fea0003800000 */
.L_x_135:
        /* <DEDUP_REMOVED lines=9> */
.L_x_137:
        /* <DEDUP_REMOVED lines=9> */
.L_x_139:
        /* <DEDUP_REMOVED lines=9> */
.L_x_141:
        /* <DEDUP_REMOVED lines=9> */
.L_x_143:
        /* <DEDUP_REMOVED lines=9> */
.L_x_145:
[----:B------:R-:W-:-:S04]  /*2c60*/  UIADD3 UR4, UPT, UPT, UR4, 0x1, URZ ;  /* 0x0000000104047890 */ /* 0x000fc8000fffe0ff */
[----:B------:R-:W-:-:S04]  /*2c70*/  UISETP.NE.AND UP0, UPT, UR4, 0x8, UPT ;  /* 0x000000080400788c */ /* 0x000fc8000bf05270 */
[----:B------:R-:W-:Y:S02]  /*2c80*/  USEL UR5, URZ, 0x1, UP0 ;  /* 0x00000001ff057887 */ /* 0x000fe40008000000 */
[----:B------:R-:W-:-:S04]  /*2c90*/  USEL UR4, UR4, URZ, UP0 ;  /* 0x000000ff04047287 */ /* 0x000fc80008000000 */
[----:B------:R-:W-:Y:S01]  /*2ca0*/  ULEA UR4, UR4, UR13, 0x3 ;  /* 0x0000000d04047291 */ /* 0x000fe2000f8e18ff */
[----:B-1----:R-:W-:-:S04]  /*2cb0*/  LOP3.LUT R3, R2, UR5, RZ, 0x3c, !PT ;  /* 0x0000000502037c12 */ /* 0x002fc8000f8e3cff */
[----:B------:R-:W-:Y:S01]  /*2cc0*/  SHF.L.U32 R3, R3, 0x1f, RZ ;  /* 0x0000001f03037819 */ /* 0x000fe200000006ff */
[----:B------:R-:W-:-:S07]  /*2cd0*/  IMAD.U32 R0, RZ, RZ, UR4 ;  /* 0x00000004ff007e24 */ /* 0x000fce000f8e00ff */
.L_x_50:
[----:B-1----:R1:W2:Y:S02]  /*2ce0*/  SYNCS.PHASECHK.TRANS64.TRYWAIT P0, [R0+URZ], R3 ;  /* 0x00000003000075a7 */ /* 0x0022a400080011ff */
[----:B--2---:R-:W-:Y:S05]  /*2cf0*/  @!P0 NANOSLEEP.SYNCS 0x989680 ;  /* 0x009896800000895d */ /* 0x004fea0003900000 */
[----:B------:R-:W2:Y:S02]  /*2d00*/  @!P0 SYNCS.PHASECHK.TRANS64 P0, [R0+URZ], R3 ;  /* 0x00000003000085a7 */ /* 0x000ea400080010ff */
[----:B--2---:R-:W-:Y:S05]  /*2d10*/  @P0 EXIT ;  /* 0x000000000000094d */ /* 0x004fea0003800000 */
[----:B------:R-:W-:Y:S05]  /*2d20*/  BRA `(.L_x_50) ;  /* 0xfffffffc00ec7947 */ /* 0x000fea000383ffff */
.L_x_22:
[----:B------:R-:W-:-:S04]  /*2d30*/  UISETP.NE.AND UP0, UPT, UR48, URZ, UPT ;  /* 0x000000ff3000728c */ /* 0x000fc8000bf05270 */
[----:B------:R-:W-:-:S09]  /*2d40*/  UISETP.NE.OR UP0, UPT, UR21, 0x1, UP0 ;  /* 0x000000011500788c */ /* 0x000fd20008705670 */
[----:B------:R-:W-:Y:S05]  /*2d50*/  BRA.U UP0, `(.L_x_51) ;  /* 0x0000000500487547 */ /* 0x000fea000b800000 */
[----:B------:R-:W-:Y:S01]  /*2d60*/  ISETP.GE.U32.AND P2, PT, R0, 0x4, PT ;  /* 0x000000040000780c */ /* 0x000fe20003f46070 */
[----:B------:R-:W-:Y:S01]  /*2d70*/  IMAD.MOV.U32 R12, RZ, RZ, 0x1 ;  /* 0x00000001ff0c7424 */ /* 0x000fe200078e00ff */
[----:B------:R-:W-:Y:S02]  /*2d80*/  CS2R R10, SRZ ;  /* 0x00000000000a7805 */ /* 0x000fe4000001ff00 */
[----:B------:R-:W-:Y:S01]  /*2d90*/  CS2R R8, SRZ ;  /* 0x0000000000087805 */ /* 0x000fe2000001ff00 */
[----:B------:R-:W-:Y:S01]  /*2da0*/  UMOV UR4, 0x400 ;  /* 0x0000040000047882 */ /* 0x000fe20000000000 */
[----:B------:R-:W-:Y:S01]  /*2db0*/  UMOV UR5, URZ ;  /* 0x000000ff00057c82 */ /* 0x000fe20008000000 */
[----:B------:R-:W-:-:S12]  /*2dc0*/  ULEA UR6, UR48, UR4, 0x18 ;  /* 0x0000000430067291 */ /* 0x000fd8000f8ec0ff */
.L_x_55:
[----:B------:R-:W-:Y:S02]  /*2dd0*/  LEA R2, R8, UR6, 0x3 ;  /* 0x0000000608027c11 */ /* 0x000fe4000f8e18ff */
[----:B------:R-:W-:-:S03]  /*2de0*/  SHF.L.U32 R5, R9, 0x1f, RZ ;  /* 0x0000001f09057819 */ /* 0x000fc600000006ff */
[----:B------:R-:W-:Y:S01]  /*2df0*/  VIADD R4, R2, 0x120 ;  /* 0x0000012002047836 */ /* 0x000fe20000000000 */
[----:B------:R-:W2:Y:S02]  /*2e00*/  SYNCS.PHASECHK.TRANS64.TRYWAIT P0, [R2+URZ+0x110], R5 ;  /* 0x00011005020075a7 */ /* 0x000ea400080011ff */
[----:B--2---:R-:W-:Y:S05]  /*2e10*/  @!P0 BRA `(.L_x_52) ;  /* 0x0000006400e48947 */ /* 0x004fea0003800000 */
.L_x_146:
[----:B------:R-:W-:Y:S01]  /*2e20*/  ULEA UR4, UR5, UR6, 0x3 ;  /* 0x0000000605047291 */ /* 0x000fe2000f8e18ff */
[----:B------:R-:W-:Y:S02]  /*2e30*/  PRMT R4, RZ, 0x654, R4 ;  /* 0x00000654ff047816 */ /* 0x000fe40000000004 */
[----:B--2---:R-:W-:Y:S01]  /*2e40*/  SHF.L.U32 R5, R12, 0x1f, RZ ;  /* 0x0000001f0c057819 */ /* 0x004fe200000006ff */
[----:B------:R-:W-:Y:S01]  /*2e50*/  UIADD3 UR7, UPT, UPT, UR4, 0xb0, URZ ;  /* 0x000000b004077890 */ /* 0x000fe2000fffe0ff */
[----:B------:R2:W-:Y:S05]  /*2e60*/  SYNCS.ARRIVE.TRANS64.RED.A1T0 RZ, [R4+URZ], RZ ;  /* 0x000000ff04ff79a7 */ /* 0x0005ea00081004ff */
[----:B------:R-:W-:Y:S01]  /*2e70*/  IMAD.U32 R7, RZ, RZ, UR7 ;  /* 0x00000007ff077e24 */ /* 0x000fe2000f8e00ff */
[----:B------:R-:W3:Y:S04]  /*2e80*/  SYNCS.PHASECHK.TRANS64.TRYWAIT P0, [UR4+0xc0], R5 ;  /* 0x0000c005ff0075a7 */ /* 0x000ee80008001104 */
[----:B------:R-:W-:Y:S01]  /*2e90*/  PRMT R6, R0, 0x654, R7 ;  /* 0x0000065400067816 */ /* 0x000fe20000000007 */
[----:B--2---:R-:W-:Y:S01]  /*2ea0*/  @!P2 IMAD.MOV.U32 R4, RZ, RZ, 0x10 ;  /* 0x00000010ff04a424 */ /* 0x004fe200078e00ff */
[----:B---3--:R-:W-:Y:S06]  /*2eb0*/  @!P0 BRA `(.L_x_53) ;  /* 0x0000006400d08947 */ /* 0x008fec0003800000 */
.L_x_148:
[----:B------:R-:W-:Y:S01]  /*2ec0*/  ULEA UR8, UR5, UR6, 0x4 ;  /* 0x0000000605087291 */ /* 0x000fe2000f8e20ff */
[----:B------:R-:W-:Y:S01]  /*2ed0*/  SEL R3, R6, R3, !P2 ;  /* 0x0000000306037207 */ /* 0x000fe20005000000 */
[----:B------:R-:W-:Y:S01]  /*2ee0*/  UIADD3 UR9, UPT, UPT, UR4, 0xb0, URZ ;  /* 0x000000b004097890 */ /* 0x000fe2000fffe0ff */
[----:B--2---:R-:W-:Y:S01]  /*2ef0*/  LEA R2, R11, UR6, 0x3 ;  /* 0x000000060b027c11 */ /* 0x004fe2000f8e18ff */
[----:B------:R-:W-:Y:S01]  /*2f00*/  UIADD3 UR8, UPT, UPT, UR8, 0x140, URZ ;  /* 0x0000014008087890 */ /* 0x000fe2000fffe0ff */
[----:B------:R-:W-:Y:S01]  /*2f10*/  SHF.L.U32 R5, R10, 0x1f, RZ ;  /* 0x0000001f0a057819 */ /* 0x000fe200000006ff */
[----:B------:R2:W-:Y:S01]  /*2f20*/  @!P2 SYNCS.ARRIVE.TRANS64.RED RZ, [R3+URZ], R4 ;  /* 0x0000000403ffa9a7 */ /* 0x0005e200080004ff */
[----:B------:R-:W-:Y:S01]  /*2f30*/  UIADD3 UR4, UPT, UPT, UR5, 0x1, URZ ;  /* 0x0000000105047890 */ /* 0x000fe2000fffe0ff */
[----:B------:R-:W-:-:S03]  /*2f40*/  VIADD R8, R8, 0x1 ;  /* 0x0000000108087836 */ /* 0x000fc60000000000 */
[----:B------:R-:W-:Y:S02]  /*2f50*/  UISETP.NE.AND UP0, UPT, UR4, 0x2, UPT ;  /* 0x000000020400788c */ /* 0x000fe4000bf05270 */
[----:B------:R-:W-:Y:S06]  /*2f60*/  UGETNEXTWORKID.BROADCAST [UR8], [UR9] ;  /* 0x00000000080073ca */ /* 0x000fec0008000100 */
[----:B------:R-:W-:Y:S01]  /*2f70*/  USEL UR7, URZ, 0x1, UP0 ;  /* 0x00000001ff077887 */ /* 0x000fe20008000000 */
[----:B------:R-:W-:Y:S01]  /*2f80*/  ISETP.NE.AND P0, PT, R8, 0x2, PT ;  /* 0x000000020800780c */ /* 0x000fe20003f05270 */
[----:B------:R-:W-:Y:S01]  /*2f90*/  USEL UR5, UR4, URZ, UP0 ;  /* 0x000000ff04057287 */ /* 0x000fe20008000000 */
[----:B------:R-:W3:Y:S03]  /*2fa0*/  SYNCS.PHASECHK.TRANS64.TRYWAIT P1, [R2+URZ+0xb0], R5 ;  /* 0x0000b005020075a7 */ /* 0x000ee600080211ff */
[----:B------:R-:W-:Y:S01]  /*2fb0*/  LOP3.LUT R12, R12, UR7, RZ, 0x3c, !PT ;  /* 0x000000070c0c7c12 */ /* 0x000fe2000f8e3cff */
[----:B--23--:R-:W-:Y:S07]  /*2fc0*/  @!P1 BRA `(.L_x_54) ;  /* 0x0000006400a49947 */ /* 0x00cfee0003800000 */
.L_x_149:
[C---:B------:R-:W-:Y:S01]  /*2fd0*/  LEA R4, R11.reuse, UR6, 0x4 ;  /* 0x000000060b047c11 */ /* 0x040fe2000f8e20ff */
[----:B--2---:R-:W-:Y:S01]  /*2fe0*/  VIADD R2, R2, 0xc0 ;  /* 0x000000c002027836 */ /* 0x004fe20000000000 */
[----:B------:R-:W-:Y:S01]  /*2ff0*/  SEL R8, R8, RZ, P0 ;  /* 0x000000ff08087207 */ /* 0x000fe20000000000 */
[----:B------:R-:W-:-:S03]  /*3000*/  VIADD R11, R11, 0x1 ;  /* 0x000000010b0b7836 */ /* 0x000fc60000000000 */
[----:B------:R-:W2:Y:S01]  /*3010*/  LDS.128 R4, [R4+0x140] ;  /* 0x0001400004047984 */ /* 0x000ea20000000c00 */
[----:B------:R-:W-:Y:S02]  /*3020*/  PRMT R2, RZ, 0x654, R2 ;  /* 0x00000654ff027816 */ /* 0x000fe40000000002 */
[C---:B------:R-:W-:Y:S01]  /*3030*/  ISETP.NE.AND P1, PT, R11.reuse, 0x2, PT ;  /* 0x000000020b00780c */ /* 0x040fe20003f25270 */
[----:B------:R-:W-:Y:S01]  /*3040*/  @!PT LDS RZ, [RZ] ;  /* 0x00000000fffff984 */ /* 0x000fe20000000800 */
[----:B------:R-:W-:Y:S01]  /*3050*/  @!PT LDS RZ, [RZ] ;  /* 0x00000000fffff984 */ /* 0x000fe20000000800 */
[----:B------:R-:W-:Y:S01]  /*3060*/  @!PT LDS RZ, [RZ] ;  /* 0x00000000fffff984 */ /* 0x000fe20000000800 */
[----:B------:R-:W-:Y:S01]  /*3070*/  @!PT LDS RZ, [RZ] ;  /* 0x00000000fffff984 */ /* 0x000fe20000000800 */
[----:B------:R3:W-:Y:S06]  /*3080*/  MEMBAR.ALL.CTA ;  /* 0x0000000000007992 */ /* 0x0007ec0000008000 */
[----:B---3--:R-:W3:Y:S01]  /*3090*/  FENCE.VIEW.ASYNC.S ;  /* 0x00000000000073c6 */ /* 0x008ee20000000000 */
[----:B------:R-:W-:Y:S01]  /*30a0*/  SEL R11, R11, RZ, P1 ;  /* 0x000000ff0b0b7207 */ /* 0x000fe20000800000 */
[----:B---3--:R3:W-:Y:S01]  /*30b0*/  SYNCS.ARRIVE.TRANS64.RED.A1T0 RZ, [R2+URZ], RZ ;  /* 0x000000ff02ff79a7 */ /* 0x0087e200081004ff */
[----:B--2---:R-:W-:-:S02]  /*30c0*/  LOP3.LUT P3, RZ, R6, 0x1, RZ, 0xc0, !PT ;  /* 0x0000000106ff7812 */ /* 0x004fc4000786c0ff */
[----:B------:R-:W-:-:S04]  /*30d0*/  SEL R5, RZ, 0x1, P1 ;  /* 0x00000001ff057807 */ /* 0x000fc80000800000 */
[----:B------:R-:W-:Y:S02]  /*30e0*/  LOP3.LUT R10, R10, R5, RZ, 0x3c, !PT ;  /* 0x000000050a0a7212 */ /* 0x000fe400078e3cff */
[----:B---3--:R-:W-:-:S04]  /*30f0*/  SEL R2, RZ, 0x1, P0 ;  /* 0x00000001ff027807 */ /* 0x008fc80000000000 */
[----:B------:R-:W-:Y:S01]  /*3100*/  LOP3.LUT R9, R9, R2, RZ, 0x3c, !PT ;  /* 0x0000000209097212 */ /* 0x000fe200078e3cff */
[----:B------:R-:W-:Y:S06]  /*3110*/  @P3 BRA `(.L_x_55) ;  /* 0xfffffffc002c3947 */ /* 0x000fec000383ffff */
[----:B------:R-:W-:Y:S01]  /*3120*/  ULEA UR4, UR5, UR6, 0x3 ;  /* 0x0000000605047291 */ /* 0x000fe2000f8e18ff */
[----:B------:R-:W-:-:S08]  /*3130*/  SHF.L.U32 R3, R12, 0x1f, RZ ;  /* 0x0000001f0c037819 */ /* 0x000fd000000006ff */
[----:B------:R-:W2:Y:S02]  /*3140*/  SYNCS.PHASECHK.TRANS64 P0, [UR4+0xc0], R3 ;  /* 0x0000c003ff0075a7 */ /* 0x000ea40008001004 */
[----:B--2---:R-:W-:Y:S05]  /*3150*/  @P0 BRA `(.L_x_56) ;  /* 0x0000000000080947 */ /* 0x004fea0003800000 */
[----:B------:R-:W2:Y:S02]  /*3160*/  SYNCS.PHASECHK.TRANS64.TRYWAIT P0, [UR4+0xc0], R3 ;  /* 0x0000c003ff0075a7 */ /* 0x000ea40008001104 */
[----:B--2---:R-:W-:Y:S05]  /*3170*/  @!P0 BRA `(.L_x_57) ;  /* 0x00000064004c8947 */ /* 0x004fea0003800000 */
.L_x_56:
[----:B------:R-:W-:-:S04]  /*3180*/  UIADD3 UR7, UPT, UPT, UR5, 0x1, URZ ;  /* 0x0000000105077890 */ /* 0x000fc8000fffe0ff */
[----:B------:R-:W-:-:S04]  /*3190*/  UISETP.NE.AND UP0, UPT, UR7, 0x2, UPT ;  /* 0x000000020700788c */ /* 0x000fc8000bf05270 */
[----:B------:R-:W-:Y:S02]  /*31a0*/  USEL UR8, URZ, 0x1, UP0 ;  /* 0x00000001ff087887 */ /* 0x000fe40008000000 */
[----:B------:R-:W-:-:S04]  /*31b0*/  USEL UR7, UR7, URZ, UP0 ;  /* 0x000000ff07077287 */ /* 0x000fc80008000000 */
[----:B------:R-:W-:Y:S01]  /*31c0*/  ULEA UR7, UR7, UR6, 0x3 ;  /* 0x0000000607077291 */ /* 0x000fe2000f8e18ff */
[----:B--2---:R-:W-:-:S04]  /*31d0*/  LOP3.LUT R3, R12, UR8, RZ, 0x3c, !PT ;  /* 0x000000080c037c12 */ /* 0x004fc8000f8e3cff */
[----:B------:R-:W-:-:S04]  /*31e0*/  SHF.L.U32 R0, R3, 0x1f, RZ ;  /* 0x0000001f03007819 */ /* 0x000fc800000006ff */
[----:B------:R-:W2:Y:S02]  /*31f0*/  SYNCS.PHASECHK.TRANS64 P0, [UR7+0xc0], R0 ;  /* 0x0000c000ff0075a7 */ /* 0x000ea40008001007 */
[----:B-12---:R-:W-:Y:S05]  /*3200*/  @P0 EXIT ;  /* 0x000000000000094d */ /* 0x006fea0003800000 */
[----:B------:R-:W-:Y:S02]  /*3210*/  SHF.L.U32 R3, R3, 0x1f, RZ ;  /* 0x0000001f03037819 */ /* 0x000fe400000006ff */
[----:B------:R-:W-:-:S07]  /*3220*/  MOV R0, UR7 ;  /* 0x0000000700007c02 */ /* 0x000fce0008000f00 */
.L_x_58:
[----:B-1----:R1:W2:Y:S02]  /*3230*/  SYNCS.PHASECHK.TRANS64.TRYWAIT P0, [R0+URZ+0xc0], R3 ;  /* 0x0000c003000075a7 */ /* 0x0022a400080011ff */
[----:B--2---:R-:W-:Y:S05]  /*3240*/  @!P0 NANOSLEEP.SYNCS 0x989680 ;  /* 0x009896800000895d */ /* 0x004fea0003900000 */
[----:B------:R-:W2:Y:S02]  /*3250*/  @!P0 SYNCS.PHASECHK.TRANS64 P0, [R0+URZ+0xc0], R3 ;  /* 0x0000c003000085a7 */ /* 0x000ea400080010ff */
[----:B--2---:R-:W-:Y:S05]  /*3260*/  @P0 EXIT ;  /* 0x000000000000094d */ /* 0x004fea0003800000 */
[----:B------:R-:W-:Y:S05]  /*3270*/  BRA `(.L_x_58) ;  /* 0xfffffffc00ec7947 */ /* 0x000fea000383ffff */
.L_x_51:
[----:B------:R-:W-:Y:S05]  /*3280*/  BRA.U UP5, `(.L_x_59) ;  /* 0x0000001105d87547 */ /* 0x000fea000b800000 */
[----:B------:R-:W-:Y:S01]  /*3290*/  UMOV UR4, 0x40 ;  /* 0x0000004000047882 */ /* 0x000fe20000000000 */
[----:B------:R-:W-:Y:S01]  /*32a0*/  NOP ;  /* 0x0000000000007918 */ /* 0x000fe20000000000 */
[----:B------:R-:W-:Y:S01]  /*32b0*/  ULEA UR5, UR48, UR4, 0x18 ;  /* 0x0000000430057291 */ /* 0x000fe2000f8ec0ff */
[----:B------:R-:W-:Y:S02]  /*32c0*/  UMOV UR6, 0x400 ;  /* 0x0000040000067882 */ /* 0x000fe40000000000 */
[----:B------:R-:W-:-:S06]  /*32d0*/  ULEA UR6, UR48, UR6, 0x18 ;  /* 0x0000000630067291 */ /* 0x000fcc000f8ec0ff */
[----:B------:R-:W2:Y:S02]  /*32e0*/  LDS.U8 R0, [UR5+0x1c] ;  /* 0x00001c05ff007984 */ /* 0x000ea40008000000 */
[----:B--2---:R-:W-:-:S13]  /*32f0*/  ISETP.NE.AND P0, PT, R0, RZ, PT ;  /* 0x000000ff0000720c */ /* 0x004fda0003f05270 */
[----:B------:R-:W-:Y:S05]  /*3300*/  @P0 BRA `(.L_x_60) ;  /* 0x0000000400080947 */ /* 0x000fea0003800000 */
[----:B------:R-:W-:Y:S02]  /*3310*/  UISETP.NE.U32.AND UP1, UPT, UR46, 0x1, UPT ;  /* 0x000000012e00788c */ /* 0x000fe4000bf25070 */
[----:B------:R-:W-:-:S07]  /*3320*/  UIADD3 UR7, UPT, UPT, UR5, 0x8, URZ ;  /* 0x0000000805077890 */ /* 0x000fce000fffe0ff */
[----:B------:R-:W-:Y:S05]  /*3330*/  BRA.U !UP1, `(.L_x_61) ;  /* 0x00000001099c7547 */ /* 0x000fea000b800000 */
[----:B------:R-:W-:Y:S01]  /*3340*/  ELECT P0, URZ, PT ;  /* 0x0000000000ff782f */ /* 0x000fe20003800000 */
[----:B------:R-:W-:-:S12]  /*3350*/  BSSY B0, `(.L_x_61) ;  /* 0x0000025000007945 */ /* 0x000fd80003800000 */
[----:B------:R-:W-:Y:S05]  /*3360*/  @!P0 BRA `(.L_x_62) ;  /* 0x00000000008c8947 */ /* 0x000fea0003800000 */
[----:B------:R-:W-:-:S05]  /*3370*/  UMOV UR4, 0x10 ;  /* 0x0000001000047882 */ /* 0x000fca0000000000 */
[----:B------:R-:W-:Y:S04]  /*3380*/  DEPBAR.LE SB2, 0x36 ;  /* 0x0000ad800000791a */ /* 0x000fe80000000000 */
[----:B------:R-:W2:Y:S02]  /*3390*/  UTCATOMSWS.2CTA.FIND_AND_SET.ALIGN UP0, UR4, UR4 ;  /* 0x00000004000475e3 */ /* 0x000ea40008200800 */
[----:B--2---:R-:W-:Y:S01]  /*33a0*/  MOV R11, UR4 ;  /* 0x00000004000b7c02 */ /* 0x004fe20008000f00 */
[----:B------:R-:W-:Y:S06]  /*33b0*/  BRA.U UP0, `(.L_x_63) ;  /* 0x0000000100187547 */ /* 0x000fec000b800000 */
.L_x_64:
[----:B------:R-:W-:Y:S05]  /*33c0*/  NANOSLEEP 0x64 ;  /* 0x000000640000795d */ /* 0x000fea0003800000 */
[----:B------:R-:W-:-:S05]  /*33d0*/  UMOV UR4, 0x10 ;  /* 0x0000001000047882 */ /* 0x000fca0000000000 */
[----:B------:R-:W-:Y:S04]  /*33e0*/  DEPBAR.LE SB2, 0x36 ;  /* 0x0000ad800000791a */ /* 0x000fe80000000000 */
[----:B------:R-:W2:Y:S02]  /*33f0*/  UTCATOMSWS.2CTA.FIND_AND_SET.ALIGN UP0, UR4, UR4 ;  /* 0x00000004000475e3 */ /* 0x000ea40008200800 */
[----:B--2---:R-:W-:Y:S01]  /*3400*/  MOV R11, UR4 ;  /* 0x00000004000b7c02 */ /* 0x004fe20008000f00 */
[----:B------:R-:W-:Y:S05]  /*3410*/  BRA.U !UP0, `(.L_x_64) ;  /* 0xfffffffd08e87547 */ /* 0x000fea000b83ffff */
.L_x_63:
[----:B------:R-:W2:Y:S01]  /*3420*/  LDS R7, [UR5+0x10] ;  /* 0x00001005ff077984 */ /* 0x000ea20008000800 */
[----:B------:R-:W-:Y:S01]  /*3430*/  IMAD.U32 R5, RZ, RZ, UR6 ;  /* 0x00000006ff057e24 */ /* 0x000fe2000f8e00ff */
[----:B------:R-:W-:-:S03]  /*3440*/  MOV R4, UR45 ;  /* 0x0000002d00047c02 */ /* 0x000fc60008000f00 */
[----:B------:R-:W-:Y:S01]  /*3450*/  VIADD R5, R5, 0x160 ;  /* 0x0000016005057836 */ /* 0x000fe20000000000 */
[----:B--2---:R-:W-:-:S04]  /*3460*/  SHF.L.U32 R7, R7, 0x1f, RZ ;  /* 0x0000001f07077819 */ /* 0x004fc800000006ff */
[----:B------:R-:W2:Y:S02]  /*3470*/  SYNCS.PHASECHK.TRANS64.TRYWAIT P0, [UR5+0x8], R7 ;  /* 0x00000807ff0075a7 */ /* 0x000ea40008001105 */
[----:B--2---:R-:W-:Y:S05]  /*3480*/  @P0 BRA `(.L_x_65) ;  /* 0x0000000000080947 */ /* 0x004fea0003800000 */
[----:B------:R-:W2:Y:S02]  /*3490*/  SYNCS.PHASECHK.TRANS64.TRYWAIT P0, [UR5+0x8], R7 ;  /* 0x00000807ff0075a7 */ /* 0x000ea40008001105 */
[----:B--2---:R-:W-:Y:S05]  /*34a0*/  @!P0 BRA `(.L_x_66) ;  /* 0x0000006000988947 */ /* 0x004fea0003800000 */
.L_x_65:
[----:B--2---:R-:W-:Y:S01]  /*34b0*/  HFMA2 R0, -RZ, RZ, 0, 5.9604644775390625e-08 ;  /* 0x00000001ff007431 */ /* 0x004fe200000001ff */
[----:B------:R-:W-:Y:S01]  /*34c0*/  UPRMT UR4, UR45, 0x654, UR7 ;  /* 0x000006542d047896 */ /* 0x000fe20008000007 */
[----:B------:R-:W-:Y:S01]  /*34d0*/  IMAD.MOV.U32 R8, RZ, RZ, 0xffff ;  /* 0x0000ffffff087424 */ /* 0x000fe200078e00ff */
[----:B------:R-:W-:Y:S01]  /*34e0*/  PRMT R4, R4, 0x654, R5 ;  /* 0x0000065404047816 */ /* 0x000fe20000000005 */
[----:B------:R-:W-:Y:S02]  /*34f0*/  IMAD.MOV.U32 R6, RZ, RZ, 0x4 ;  /* 0x00000004ff067424 */ /* 0x000fe400078e00ff */
[----:B------:R-:W-:Y:S01]  /*3500*/  IMAD.SHL.U32 R9, R11, 0x20, RZ ;  /* 0x000000200b097824 */ /* 0x000fe200078e00ff */
[----:B------:R-:W-:Y:S02]  /*3510*/  MOV R5, UR4 ;  /* 0x0000000400057c02 */ /* 0x000fe40008000f00 */
[-C--:B------:R-:W-:Y:S01]  /*3520*/  SHF.L.U32 R8, R8, R11.reuse, RZ ;  /* 0x0000000b08087219 */ /* 0x080fe200000006ff */
[----:B------:R2:W-:Y:S01]  /*3530*/  SYNCS.ARRIVE.TRANS64.RED RZ, [UR4], R6 ;  /* 0x00000006ffff79a7 */ /* 0x0005e20008000404 */
[----:B------:R-:W-:Y:S01]  /*3540*/  SHF.L.U32 R7, R0, R11, RZ ;  /* 0x0000000b00077219 */ /* 0x000fe200000006ff */
[----:B------:R2:W-:Y:S04]  /*3550*/  STS [UR6+0x160], R9 ;  /* 0x00016009ff007988 */ /* 0x0005e80008000806 */
[----:B------:R2:W-:Y:S04]  /*3560*/  STAS [R4.64], R11 ;  /* 0x0000000b04007dbd */ /* 0x0005e8000c0008ff */
[----:B------:R2:W-:Y:S04]  /*3570*/  ATOMS.OR RZ, [UR5+0x14], R8 ;  /* 0x00001408ffff798c */ /* 0x0005e8000b000005 */
[----:B------:R2:W-:Y:S04]  /*3580*/  ATOMS.OR RZ, [UR5+0x18], R7 ;  /* 0x00001807ffff798c */ /* 0x0005e8000b000005 */
[----:B------:R2:W-:Y:S02]  /*3590*/  ATOMS.XOR RZ, [UR5+0x10], R0 ;  /* 0x00001000ffff798c */ /* 0x0005e4000b800005 */
.L_x_62:
[----:B-1----:R-:W-:Y:S05]  /*35a0*/  BSYNC B0 ;  /* 0x0000000000007941 */ /* 0x002fea0003800000 */
.L_x_61:
[----:B------:R-:W-:Y:S05]  /*35b0*/  BRA.U UP1, `(.L_x_67) ;  /* 0x00000001016c7547 */ /* 0x000fea000b800000 */
[----:B------:R-:W-:-:S03]  /*35c0*/  UMOV UR4, 0xffffffff ;  /* 0xffffffff00047882 */ /* 0x000fc60000000000 */
[----:B------:R-:W-:Y:S05]  /*35d0*/  BRA.DIV UR4, `(.L_x_68) ;  /* 0x0000006204647947 */ /* 0x000fea000b800000 */
[----:B------:R-:W-:-:S13]  /*35e0*/  ELECT P0, URZ, PT ;  /* 0x0000000000ff782f */ /* 0x000fda0003800000 */
.L_x_153:
[----:B------:R-:W-:Y:S05]  /*35f0*/  @!P0 BRA `(.L_x_67) ;  /* 0x00000000005c8947 */ /* 0x000fea0003800000 */
[----:B--2---:R-:W2:Y:S02]  /*3600*/  LDS R5, [UR5+0x10] ;  /* 0x00001005ff057984 */ /* 0x004ea40008000800 */
[----:B--2---:R-:W-:-:S04]  /*3610*/  SHF.L.U32 R5, R5, 0x1f, RZ ;  /* 0x0000001f05057819 */ /* 0x004fc800000006ff */
[----:B------:R-:W2:Y:S02]  /*3620*/  SYNCS.PHASECHK.TRANS64.TRYWAIT P0, [UR5+0x8], R5 ;  /* 0x00000805ff0075a7 */ /* 0x000ea40008001105 */
[----:B--2---:R-:W-:Y:S05]  /*3630*/  @P0 BRA `(.L_x_69) ;  /* 0x0000000000080947 */ /* 0x004fea0003800000 */
[----:B------:R-:W2:Y:S02]  /*3640*/  SYNCS.PHASECHK.TRANS64.TRYWAIT P0, [UR5+0x8], R5 ;  /* 0x00000805ff0075a7 */ /* 0x000ea40008001105 */
[----:B--2---:R-:W-:Y:S05]  /*3650*/  @!P0 BRA `(.L_x_70) ;  /* 0x0000006000688947 */ /* 0x004fea0003800000 */
.L_x_69:
[----:B------:R-:W3:Y:S01]  /*3660*/  LDS R7, [UR6+0x160] ;  /* 0x00016006ff077984 */ /* 0x000ee20008000800 */
[----:B--2---:R-:W-:Y:S02]  /*3670*/  HFMA2 R0, -RZ, RZ, 0, 5.9604644775390625e-08 ;  /* 0x00000001ff007431 */ /* 0x004fe400000001ff */
[----:B------:R-:W-:Y:S01]  /*3680*/  IMAD.MOV.U32 R4, RZ, RZ, 0xffff ;  /* 0x0000ffffff047424 */ /* 0x000fe200078e00ff */
[----:B------:R-:W-:Y:S01]  /*3690*/  UPRMT UR4, UR45, 0x654, UR7 ;  /* 0x000006542d047896 */ /* 0x000fe20008000007 */
[----:B---3--:R-:W-:-:S03]  /*36a0*/  IMAD.SHL.U32 R5, R7, 0x20, RZ ;  /* 0x0000002007057824 */ /* 0x008fc600078e00ff */
[-C--:B------:R-:W-:Y:S02]  /*36b0*/  SHF.L.U32 R4, R4, R7.reuse, RZ ;  /* 0x0000000704047219 */ /* 0x080fe400000006ff */
[----:B------:R-:W-:Y:S01]  /*36c0*/  SHF.L.U32 R7, R0, R7, RZ ;  /* 0x0000000700077219 */ /* 0x000fe200000006ff */
[----:B------:R3:W-:Y:S04]  /*36d0*/  STS [UR6+0x160], R5 ;  /* 0x00016005ff007988 */ /* 0x0007e80008000806 */
[----:B------:R3:W-:Y:S04]  /*36e0*/  ATOMS.OR RZ, [UR5+0x14], R4 ;  /* 0x00001404ffff798c */ /* 0x0007e8000b000005 */
[----:B------:R3:W-:Y:S01]  /*36f0*/  ATOMS.OR RZ, [UR5+0x18], R7 ;  /* 0x00001807ffff798c */ /* 0x0007e2000b000005 */
[----:B------:R-:W-:Y:S03]  /*3700*/  SYNCS.ARRIVE.TRANS64.RED.A1T0 RZ, [UR4], RZ ;  /* 0x000000ffffff79a7 */ /* 0x000fe60008100404 */
[----:B------:R3:W-:Y:S01]  /*3710*/  ATOMS.XOR RZ, [UR5+0x10], R0 ;  /* 0x00001000ffff798c */ /* 0x0007e2000b800005 */
[----:B------:R-:W-:Y:S05]  /*3720*/  BRA `(.L_x_67) ;  /* 0x0000000000107947 */ /* 0x000fea0003800000 */
.L_x_60:
[----:B------:R-:W-:Y:S02]  /*3730*/  MOV R0, 0xffffffff ;  /* 0xffffffff00007802 */ /* 0x000fe40000000f00 */
[----:B------:R-:W-:-:S03]  /*3740*/  MOV R4, 0x3770 ;  /* 0x0000377000047802 */ /* 0x000fc60000000f00 */
[----:B------:R2:W-:Y:S04]  /*3750*/  STS [UR6+0x160], R0 ;  /* 0x00016000ff007988 */ /* 0x0005e80008000806 */
[----:B-12--5:R-:W-:Y:S05]  /*3760*/  CALL.REL.NOINC `($__internal_1_$__cuda_sm10x_tcgen05_guardrail_trap_phase_invalid_during_alloc) ;  /* 0x0000006400b07944 */ /* 0x026fea0003c00000 */
.L_x_67:
[----:B------:R-:W-:Y:S05]  /*3770*/  WARPSYNC.ALL ;  /* 0x0000000000007948 */ /* 0x000fea0003800000 */
[----:B------:R-:W4:Y:S01]  /*3780*/  S2UR UR4, SR_CgaCtaId ;  /* 0x00000000000479c3 */ /* 0x000f220000008800 */
[----:B------:R-:W-:Y:S01]  /*3790*/  UMOV UR26, 0x400 ;  /* 0x00000400001a7882 */ /* 0x000fe20000000000 */
[----:B------:R-:W-:-:S06]  /*37a0*/  NOP ;  /* 0x0000000000007918 */ /* 0x000fcc0000000000 */
[----:B------:R-:W-:Y:S06]  /*37b0*/  BAR.ARV 0x6, 0xa0 ;  /* 0x0182800000007b1d */ /* 0x000fec0000002000 */
[----:B------:R-:W1:Y:S01]  /*37c0*/  LDCU UR6, c[0x0][0x38c] ;  /* 0x00007180ff0677ac */ /* 0x000e620008000800 */
[----:B------:R-:W-:Y:S01]  /*37d0*/  LOP3.LUT R3, R3, 0xffff, RZ, 0xc0, !PT ;  /* 0x0000ffff03037812 */ /* 0x000fe200078ec0ff */
[----:B--2---:R-:W-:Y:S01]  /*37e0*/  IMAD.MOV.U32 R9, RZ, RZ, 0x1 ;  /* 0x00000001ff097424 */ /* 0x004fe200078e00ff */
[----:B------:R-:W-:Y:S01]  /*37f0*/  LOP3.LUT R2, R2, 0xffff, RZ, 0xc0, !PT ;  /* 0x0000ffff02027812 */ /* 0x000fe200078ec0ff */
[----:B------:R-:W-:Y:S01]  /*3800*/  IMAD.MOV.U32 R8, RZ, RZ, RZ ;  /* 0x000000ffff087224 */ /* 0x000fe200078e00ff */
[----:B------:R-:W-:Y:S01]  /*3810*/  R2UR UR28, R3 ;  /* 0x00000000031c72ca */ /* 0x000fe200000e0000 */
[----:B------:R-:W-:Y:S01]  /*3820*/  UMOV UR32, URZ ;  /* 0x000000ff00207c82 */ /* 0x000fe20008000000 */
[----:B------:R-:W-:-:S02]  /*3830*/  R2UR UR42, R2 ;  /* 0x00000000022a72ca */ /* 0x000fc400000e0000 */
[----:B------:R-:W-:Y:S01]  /*3840*/  CS2R R2, SRZ ;  /* 0x0000000000027805 */ /* 0x000fe2000001ff00 */
[----:B------:R-:W-:Y:S01]  /*3850*/  UMOV UR23, URZ ;  /* 0x000000ff00177c82 */ /* 0x000fe20008000000 */
[----:B----4-:R-:W-:Y:S01]  /*3860*/  ULEA UR26, UR4, UR26, 0x18 ;  /* 0x0000001a041a7291 */ /* 0x010fe2000f8ec0ff */
[----:B------:R-:W-:Y:S01]  /*3870*/  UMOV UR22, URZ ;  /* 0x000000ff00167c82 */ /* 0x000fe20008000000 */
[----:B------:R-:W-:Y:S02]  /*3880*/  UISETP.NE.AND UP3, UPT, UR46, URZ, UPT ;  /* 0x000000ff2e00728c */ /* 0x000fe4000bf65270 */
[----:B------:R-:W-:Y:S02]  /*3890*/  UIADD3 UR5, UPT, UPT, UR26, 0x8400, URZ ;  /* 0x000084001a057890 */ /* 0x000fe4000fffe0ff */
[----:B------:R-:W-:-:S03]  /*38a0*/  UIADD3 UR4, UPT, UPT, UR26, 0x28400, URZ ;  /* 0x000284001a047890 */ /* 0x000fc6000fffe0ff */
[----:B---3--:R-:W2:Y:S01]  /*38b0*/  LDS R0, [UR26+0x160] ;  /* 0x0001601aff007984 */ /* 0x008ea20008000800 */
[----:B-1----:R-:W-:Y:S02]  /*38c0*/  UIADD3 UR6, UPT, UPT, UR6, 0x7f, URZ ;  /* 0x0000007f06067890 */ /* 0x002fe4000fffe0ff */
[----:B------:R-:W-:Y:S02]  /*38d0*/  USHF.R.U32.HI UR5, URZ, 0x4, UR5 ;  /* 0x00000004ff057899 */ /* 0x000fe40008011605 */
[----:B------:R-:W-:Y:S02]  /*38e0*/  USHF.R.S32.HI UR33, URZ, 0x1f, UR6 ;  /* 0x0000001fff217899 */ /* 0x000fe40008011406 */
[----:B------:R-:W-:Y:S02]  /*38f0*/  USHF.R.U32.HI UR4, URZ, 0x4, UR4 ;  /* 0x00000004ff047899 */ /* 0x000fe40008011604 */
[----:B------:R-:W-:Y:S02]  /*3900*/  ULEA.HI UR33, UR33, UR6, URZ, 0x7 ;  /* 0x0000000621217291 */ /* 0x000fe4000f8f38ff */
[----:B------:R-:W-:-:S02]  /*3910*/  ULOP3.LUT UR5, UR5, 0x3fff, URZ, 0xc0, !UPT ;  /* 0x00003fff05057892 */ /* 0x000fc4000f8ec0ff */
[----:B------:R-:W-:Y:S02]  /*3920*/  USHF.R.S32.HI UR33, URZ, 0x7, UR33 ;  /* 0x00000007ff217899 */ /* 0x000fe40008011421 */
[----:B------:R-:W-:Y:S02]  /*3930*/  ULOP3.LUT UR30, UR4, 0x3fff, URZ, 0xc0, !UPT ;  /* 0x00003fff041e7892 */ /* 0x000fe4000f8ec0ff */
[----:B------:R-:W-:Y:S01]  /*3940*/  UISETP.LT.AND UP0, UPT, UR33, 0x1, UPT ;  /* 0x000000012100788c */ /* 0x000fe2000bf01270 */
[----:B------:R-:W-:Y:S01]  /*3950*/  UMOV UR40, 0x0 ;  /* 0x0000000000287882 */ /* 0x000fe20000000000 */
[----:B------:R-:W-:Y:S01]  /*3960*/  UMOV UR41, 0x10200010 ;  /* 0x1020001000297882 */ /* 0x000fe20000000000 */
[----:B------:R-:W-:Y:S02]  /*3970*/  ULOP3.LUT UR29, UR5, 0x10000, URZ, 0xfc, !UPT ;  /* 0x00010000051d7892 */ /* 0x000fe4000f8efcff */
[----:B------:R-:W-:Y:S02]  /*3980*/  ULOP3.LUT UR30, UR30, 0x10000, URZ, 0xfc, !UPT ;  /* 0x000100001e1e7892 */ /* 0x000fe4000f8efcff */
[----:B------:R-:W-:Y:S01]  /*3990*/  USEL UR43, UR33, 0x1, !UP0 ;  /* 0x00000001212b7887 */ /* 0x000fe2000c000000 */
[----:B------:R-:W-:Y:S01]  /*39a0*/  UMOV UR38, 0x0 ;  /* 0x0000000000267882 */ /* 0x000fe20000000000 */
[----:B------:R-:W-:Y:S01]  /*39b0*/  UMOV UR39, 0x10200010 ;  /* 0x1020001000277882 */ /* 0x000fe20000000000 */
[----:B------:R-:W-:Y:S01]  /*39c0*/  UMOV UR36, 0x0 ;  /* 0x0000000000247882 */ /* 0x000fe20000000000 */
[----:B------:R-:W-:Y:S01]  /*39d0*/  UMOV UR37, 0x10200010 ;  /* 0x1020001000257882 */ /* 0x000fe20000000000 */
[----:B------:R-:W-:Y:S01]  /*39e0*/  UMOV UR34, 0x0 ;  /* 0x0000000000227882 */ /* 0x000fe20000000000 */
[----:B------:R-:W-:Y:S01]  /*39f0*/  UMOV UR35, 0x10200010 ;  /* 0x1020001000237882 */ /* 0x000fe20000000000 */
[----:B--2---:R-:W-:-:S15]  /*3a00*/  R2UR UR44, R0 ;  /* 0x00000000002c72ca */ /* 0x004fde00000e0000 */
.L_x_78:
[C---:B------:R-:W-:Y:S02]  /*3a10*/  LEA R0, R8.reuse, UR26, 0x3 ;  /* 0x0000001a08007c11 */ /* 0x040fe4000f8e18ff */
[----:B------:R-:W-:Y:S02]  /*3a20*/  SHF.L.U32 R5, R3, 0x1f, RZ ;  /* 0x0000001f03057819 */ /* 0x000fe400000006ff */
[----:B------:R-:W-:Y:S02]  /*3a30*/  LEA R4, R8, UR26, 0x4 ;  /* 0x0000001a08047c11 */ /* 0x000fe4000f8e20ff */
[----:B------:R-:W1:Y:S02]  /*3a40*/  SYNCS.PHASECHK.TRANS64.TRYWAIT P0, [R0+URZ+0xb0], R5 ;  /* 0x0000b005000075a7 */ /* 0x000e6400080011ff */
[----:B-1-3--:R-:W-:Y:S05]  /*3a50*/  @!P0 BRA `(.L_x_71) ;  /* 0x0000005c00808947 */ /* 0x00afea0003800000 */
.L_x_154:
[----:B-1----:R-:W1:Y:S01]  /*3a60*/  LDS.128 R4, [R4+0x140] ;  /* 0x0001400004047984 */ /* 0x002e620000000c00 */
[----:B------:R-:W-:Y:S02]  /*3a70*/  VIADD R0, R0, 0xc0 ;  /* 0x000000c000007836 */ /* 0x000fe40000000000 */
[----:B------:R-:W-:Y:S01]  /*3a80*/  VIADD R8, R8, 0x1 ;  /* 0x0000000108087836 */ /* 0x000fe20000000000 */
[----:B------:R-:W-:Y:S01]  /*3a90*/  @!PT LDS RZ, [RZ] ;  /* 0x00000000fffff984 */ /* 0x000fe20000000800 */
[----:B------:R-:W-:Y:S01]  /*3aa0*/  @!PT LDS RZ, [RZ] ;  /* 0x00000000fffff984 */ /* 0x000fe20000000800 */
[----:B------:R-:W-:Y:S01]  /*3ab0*/  @!PT LDS RZ, [RZ] ;  /* 0x00000000fffff984 */ /* 0x000fe20000000800 */
[----:B------:R-:W-:Y:S01]  /*3ac0*/  @!PT LDS RZ, [RZ] ;  /* 0x00000000fffff984 */ /* 0x000fe20000000800 */
[----:B------:R2:W-:Y:S06]  /*3ad0*/  MEMBAR.ALL.CTA ;  /* 0x0000000000007992 */ /* 0x0005ec0000008000 */
[----:B--2---:R-:W2:Y:S01]  /*3ae0*/  FENCE.VIEW.ASYNC.S ;  /* 0x00000000000073c6 */ /* 0x004ea20000000000 */
[----:B------:R-:W-:-:S04]  /*3af0*/  PRMT R0, RZ, 0x654, R0 ;  /* 0x00000654ff007816 */ /* 0x000fc80000000000 */
[----:B--2---:R2:W-:Y:S01]  /*3b00*/  SYNCS.ARRIVE.TRANS64.RED.A1T0 RZ, [R0+URZ], RZ ;  /* 0x000000ff00ff79a7 */ /* 0x0045e200081004ff */
[----:B-1----:R-:W-:Y:S01]  /*3b10*/  LOP3.LUT P1, RZ, R6, 0x1, RZ, 0xc0, !PT ;  /* 0x0000000106ff7812 */ /* 0x002fe2000782c0ff */
[----:B--2---:R-:W-:-:S12]  /*3b20*/  BRA.U UP3, `(.L_x_72) ;  /* 0x0000000503087547 */ /* 0x004fd8000b800000 */
[----:B------:R-:W1:Y:S01]  /*3b30*/  LDCU UR4, c[0x0][0x38c] ;  /* 0x00007180ff0477ac */ /* 0x000e620008000800 */
[----:B------:R-:W-:Y:S02]  /*3b40*/  PLOP3.LUT P2, PT, PT, PT, PT, 0x80, 0x8 ;  /* 0x000000000008781c */ /* 0x000fe40003f4f070 */
[----:B------:R-:W-:Y:S01]  /*3b50*/  SHF.L.U32 R5, R9, 0x1f, RZ ;  /* 0x0000001f09057819 */ /* 0x000fe200000006ff */
[----:B------:R-:W-:Y:S02]  /*3b60*/  ULEA UR31, UR32, UR26, 0x3 ;  /* 0x0000001a201f7291 */ /* 0x000fe4000f8e18ff */
[----:B------:R-:W-:Y:S02]  /*3b70*/  ULEA UR11, UR32, UR44, 0x7 ;  /* 0x0000002c200b7291 */ /* 0x000fe4000f8e38ff */
[----:B-1----:R-:W-:-:S06]  /*3b80*/  UISETP.GE.AND UP0, UPT, UR4, 0x1, UPT ;  /* 0x000000010400788c */ /* 0x002fcc000bf06270 */
[----:B------:R-:W-:-:S05]  /*3b90*/  PLOP3.LUT P0, PT, PT, PT, UP0, 0x80, 0x8 ;  /* 0x000000000008781c */ /* 0x000fca0003f0f008 */
[----:B------:R-:W-:-:S08]  /*3ba0*/  @UP0 ULEA UR4, UR23, UR26, 0x3 ;  /* 0x0000001a17040291 */ /* 0x000fd0000f8e18ff */
[----:B------:R-:W-:-:S04]  /*3bb0*/  @P0 SHF.L.U32 R0, R2, 0x1f, RZ ;  /* 0x0000001f02000819 */ /* 0x000fc800000006ff */
[----:B------:R1:W2:Y:S01]  /*3bc0*/  @P0 SYNCS.PHASECHK.TRANS64.TRYWAIT P2, [UR4], R0 ;  /* 0x00000000ff0005a7 */ /* 0x0002a20008041104 */
[----:B------:R-:W3:Y:S02]  /*3bd0*/  SYNCS.PHASECHK.TRANS64.TRYWAIT P0, [UR31+0xf0], R5 ;  /* 0x0000f005ff0075a7 */ /* 0x000ee4000800111f */
[----:B-123--:R-:W-:Y:S05]  /*3be0*/  @!P0 BRA `(.L_x_73) ;  /* 0x0000005c00308947 */ /* 0x00efea0003800000 */
.L_x_156:
[----:B------:R-:W-:Y:S01]  /*3bf0*/  UMOV UR27, UR22 ;  /* 0x00000016001b7c82 */ /* 0x000fe20008000000 */
[----:B------:R-:W-:Y:S05]  /*3c00*/  BRA.U !UP0, `(.L_x_74) ;  /* 0x0000000108c07547 */ /* 0x000fea000b800000 */
[----:B------:R-:W-:Y:S02]  /*3c10*/  UIADD3 UR27, UPT, UPT, UR43, UR22, URZ ;  /* 0x000000162b1b7290 */ /* 0x000fe4000fffe0ff */
[----:B------:R-:W-:Y:S01]  /*3c20*/  UPLOP3.LUT UP2, UPT, UPT, UPT, UPT, 0x40, 0x4 ;  /* 0x000000000004789c */ /* 0x000fe20003f4e870 */
[----:B------:R-:W-:Y:S01]  /*3c30*/  UMOV UR24, UR33 ;  /* 0x0000002100187c82 */ /* 0x000fe20008000000 */
[----:B------:R-:W-:-:S09]  /*3c40*/  UMOV UR10, UR23 ;  /* 0x00000017000a7c82 */ /* 0x000fd20008000000 */
.L_x_77:
[----:B--2---:R-:W-:Y:S01]  /*3c50*/  ULEA UR5, UR10, UR26, 0x3 ;  /* 0x0000001a0a057291 */ /* 0x004fe2000f8e18ff */
[----:B---3--:R-:W-:Y:S11]  /*3c60*/  @P2 BRA `(.L_x_75) ;  /* 0x00000000000c2947 */ /* 0x008ff60003800000 */
[----:B-1----:R-:W-:Y:S04]  /*3c70*/  SHF.L.U32 R5, R2, 0x1f, RZ ;  /* 0x0000001f02057819 */ /* 0x002fe800000006ff */
[----:B------:R-:W1:Y:S02]  /*3c80*/  SYNCS.PHASECHK.TRANS64.TRYWAIT P0, [UR5], R5 ;  /* 0x00000005ff0075a7 */ /* 0x000e640008001105 */
[----:B-1----:R-:W-:Y:S05]  /*3c90*/  @!P0 BRA `(.L_x_76) ;  /* 0x0000005c001c8947 */ /* 0x002fea0003800000 */
.L_x_75:
[----:B------:R-:W-:Y:S01]  /*3ca0*/  UISETP.NE.AND UP0, UPT, UR24, 0x1, UPT ;  /* 0x000000011800788c */ /* 0x000fe2000bf05270 */
[----:B------:R-:W-:Y:S01]  /*3cb0*/  PLOP3.LUT P2, PT, PT, PT, PT, 0x80, 0x8 ;  /* 0x000000000008781c */ /* 0x000fe20003f4f070 */
[----:B------:R-:W-:Y:S02]  /*3cc0*/  UIADD3 UR4, UPT, UPT, UR10, 0x1, URZ ;  /* 0x000000010a047890 */ /* 0x000fe4000fffe0ff */
[----:B------:R-:W-:Y:S02]  /*3cd0*/  UIADD3 UR25, UPT, UPT, UR5, 0x40, URZ ;  /* 0x0000004005197890 */ /* 0x000fe4000fffe0ff */
[----:B------:R-:W-:Y:S01]  /*3ce0*/  UISETP.NE.AND UP1, UPT, UR4, 0x8, UPT ;  /* 0x000000080400788c */ /* 0x000fe2000bf25270 */
[----:B------:R-:W-:Y:S01]  /*3cf0*/  PLOP3.LUT P0, PT, PT, PT, UP0, 0x80, 0x8 ;  /* 0x000000000008781c */ /* 0x000fe20003f0f008 */
[----:B------:R-:W-:Y:S02]  /*3d00*/  UIADD3 UR22, UPT, UPT, UR22, 0x1, URZ ;  /* 0x0000000116167890 */ /* 0x000fe4000fffe0ff */
[----:B------:R-:W-:Y:S02]  /*3d10*/  USEL UR6, URZ, 0x1, UP1 ;  /* 0x00000001ff067887 */ /* 0x000fe40008800000 */
[----:B------:R-:W-:Y:S02]  /*3d20*/  USEL UR23, UR4, URZ, UP1 ;  /* 0x000000ff04177287 */ /* 0x000fe40008800000 */
[----:B------:R-:W-:Y:S02]  /*3d30*/  UIADD3 UR24, UPT, UPT, UR24, -0x1, URZ ;  /* 0xffffffff18187890 */ /* 0x000fe4000fffe0ff */
[----:B------:R-:W-:Y:S01]  /*3d40*/  @UP0 ULEA UR4, UR23, UR26, 0x3 ;  /* 0x0000001a17040291 */ /* 0x000fe2000f8e18ff */
[----:B------:R-:W-:Y:S01]  /*3d50*/  LOP3.LUT R2, R2, UR6, RZ, 0x3c, !PT ;  /* 0x0000000602027c12 */ /* 0x000fe2000f8e3cff */
[----:B------:R-:W-:Y:S02]  /*3d60*/  ULEA UR6, UR10, UR30, 0x9 ;  /* 0x0000001e0a067291 */ /* 0x000fe4000f8e48ff */
[----:B------:R-:W-:Y:S01]  /*3d70*/  UISETP.NE.AND UP0, UPT, UR22, UR27, UPT ;  /* 0x0000001b1600728c */ /* 0x000fe2000bf05270 */
[----:B-1----:R-:W-:Y:S01]  /*3d80*/  @P0 SHF.L.U32 R0, R2, 0x1f, RZ ;  /* 0x0000001f02000819 */ /* 0x002fe200000006ff */
[----:B------:R-:W-:Y:S02]  /*3d90*/  UIADD3 UR20, UPT, UPT, UR6, 0x2, URZ ;  /* 0x0000000206147890 */ /* 0x000fe4000fffe0ff */
[----:B------:R-:W-:Y:S01]  /*3da0*/  UIADD3 UR16, UPT, UPT, UR6, 0x4, URZ ;  /* 0x0000000406107890 */ /* 0x000fe2000fffe0ff */
[----:B------:R2:W3:Y:S01]  /*3db0*/  @P0 SYNCS.PHASECHK.TRANS64.TRYWAIT P2, [UR4], R0 ;  /* 0x00000000ff0005a7 */ /* 0x0004e20008041104 */
[----:B------:R-:W-:Y:S02]  /*3dc0*/  ULEA UR4, UR10, UR29, 0xa ;  /* 0x0000001d0a047291 */ /* 0x000fe4000f8e50ff */
[----:B------:R-:W-:Y:S02]  /*3dd0*/  UIADD3 UR12, UPT, UPT, UR6, 0x6, URZ ;  /* 0x00000006060c7890 */ /* 0x000fe4000fffe0ff */
[----:B------:R-:W-:Y:S02]  /*3de0*/  UIADD3 UR18, UPT, UPT, UR4, 0x2, URZ ;  /* 0x0000000204127890 */ /* 0x000fe4000fffe0ff */
[----:B------:R-:W-:Y:S02]  /*3df0*/  UIADD3 UR14, UPT, UPT, UR4, 0x4, URZ ;  /* 0x00000004040e7890 */ /* 0x000fe4000fffe0ff */
[----:B------:R-:W-:Y:S01]  /*3e00*/  UIADD3 UR8, UPT, UPT, UR4, 0x6, URZ ;  /* 0x0000000604087890 */ /* 0x000fe2000fffe0ff */
[----:B------:R-:W-:Y:S01]  /*3e10*/  UMOV UR7, 0x40004040 ;  /* 0x4000404000077882 */ /* 0x000fe20000000000 */
[----:B------:R-:W-:Y:S01]  /*3e20*/  UMOV UR5, 0x40004040 ;  /* 0x4000404000057882 */ /* 0x000fe20000000000 */
[----:B------:R-:W-:Y:S01]  /*3e30*/  UMOV UR21, 0x40004040 ;  /* 0x4000404000157882 */ /* 0x000fe20000000000 */
[----:B------:R2:W-:Y:S01]  /*3e40*/  UTCQMMA.2CTA gdesc[UR4], gdesc[UR6], tmem[UR11], tmem[UR40], idesc[UR41], UP2 ;  /* 0x00ff2806040075ea */ /* 0x0005e2000920030b */
[----:B------:R-:W-:Y:S01]  /*3e50*/  UPLOP3.LUT UP2, UPT, UPT, UPT, UPT, 0x80, 0x8 ;  /* 0x000000000008789c */ /* 0x000fe20003f4f070 */
[----:B------:R-:W-:Y:S01]  /*3e60*/  UMOV UR19, 0x40004040 ;  /* 0x4000404000137882 */ /* 0x000fe20000000000 */
[----:B------:R-:W-:Y:S01]  /*3e70*/  UMOV UR17, 0x40004040 ;  /* 0x4000404000117882 */ /* 0x000fe20000000000 */
[----:B------:R2:W-:Y:S01]  /*3e80*/  UTCQMMA.2CTA gdesc[UR18], gdesc[UR20], tmem[UR11], tmem[UR38], idesc[UR39], UPT ;  /* 0x00ff2614120075ea */ /* 0x0005e2000ba0030b */
[----:B------:R-:W-:Y:S01]  /*3e90*/  UMOV UR15, 0x40004040 ;  /* 0x40004040000f7882 */ /* 0x000fe20000000000 */
[----:B------:R-:W-:Y:S01]  /*3ea0*/  UMOV UR13, 0x40004040 ;  /* 0x40004040000d7882 */ /* 0x000fe20000000000 */
[----:B------:R-:W-:Y:S01]  /*3eb0*/  UMOV UR9, 0x40004040 ;  /* 0x4000404000097882 */ /* 0x000fe20000000000 */
[----:B------:R2:W-:Y:S01]  /*3ec0*/  UTCQMMA.2CTA gdesc[UR14], gdesc[UR16], tmem[UR11], tmem[UR36], idesc[UR37], UPT ;  /* 0x00ff24100e0075ea */ /* 0x0005e2000ba0030b */
[----:B------:R2:W-:Y:S01]  /*3ed0*/  UTCQMMA.2CTA gdesc[UR8], gdesc[UR12], tmem[UR11], tmem[UR34], idesc[UR35], UPT ;  /* 0x00ff220c080075ea */ /* 0x0005e2000ba0030b */
[----:B------:R2:W-:Y:S01]  /*3ee0*/  UTCBAR.2CTA.MULTICAST [UR25], URZ, UR28 ;  /* 0x000000ff190073e9 */ /* 0x0005e2000820081c */
[----:B------:R-:W-:Y:S01]  /*3ef0*/  UMOV UR10, UR23 ;  /* 0x00000017000a7c82 */ /* 0x000fe20008000000 */
[----:B------:R-:W-:Y:S05]  /*3f00*/  BRA.U UP0, `(.L_x_77) ;  /* 0xfffffffd00507547 */ /* 0x000fea000b83ffff */
.L_x_74:
[----:B--2---:R-:W-:Y:S01]  /*3f10*/  UIADD3 UR4, UPT, UPT, UR31, 0xd0, URZ ;  /* 0x000000d01f047890 */ /* 0x004fe2000fffe0ff */
[----:B------:R-:W-:-:S08]  /*3f20*/  UMOV UR22, UR27 ;  /* 0x0000001b00167c82 */ /* 0x000fd00008000000 */
[----:B------:R2:W-:Y:S01]  /*3f30*/  UTCBAR.2CTA.MULTICAST [UR4], URZ, UR42 ;  /* 0x000000ff040073e9 */ /* 0x0005e2000820082a */
[----:B------:R-:W-:Y:S02]  /*3f40*/  NOP ;  /* 0x0000000000007918 */ /* 0x000fe40000000000 */
.L_x_72:
[----:B--2---:R-:W-:Y:S01]  /*3f50*/  UIADD3 UR4, UPT, UPT, UR32, 0x1, URZ ;  /* 0x0000000120047890 */ /* 0x004fe2000fffe0ff */
[----:B------:R-:W-:-:S03]  /*3f60*/  ISETP.NE.AND P0, PT, R8, 0x2, PT ;  /* 0x000000020800780c */ /* 0x000fc60003f05270 */
[----:B------:R-:W-:Y:S01]  /*3f70*/  UISETP.NE.AND UP0, UPT, UR4, 0x4, UPT ;  /* 0x000000040400788c */ /* 0x000fe2000bf05270 */
[----:B-1----:R-:W-:Y:S02]  /*3f80*/  SEL R0, RZ, 0x1, P0 ;  /* 0x00000001ff007807 */ /* 0x002fe40000000000 */
[----:B------:R-:W-:Y:S01]  /*3f90*/  SEL R8, R8, RZ, P0 ;  /* 0x000000ff08087207 */ /* 0x000fe20000000000 */
[----:B------:R-:W-:Y:S01]  /*3fa0*/  USEL UR5, URZ, 0x1, UP0 ;  /* 0x00000001ff057887 */ /* 0x000fe20008000000 */
[----:B------:R-:W-:Y:S01]  /*3fb0*/  LOP3.LUT R3, R3, R0, RZ, 0x3c, !PT ;  /* 0x0000000003037212 */ /* 0x000fe200078e3cff */
[----:B------:R-:W-:-:S04]  /*3fc0*/  USEL UR32, UR4, URZ, UP0 ;  /* 0x000000ff04207287 */ /* 0x000fc80008000000 */
[----:B------:R-:W-:Y:S01]  /*3fd0*/  LOP3.LUT R9, R9, UR5, RZ, 0x3c, !PT ;  /* 0x0000000509097c12 */ /* 0x000fe2000f8e3cff */
[----:B------:R-:W-:Y:S07]  /*3fe0*/  @P1 BRA `(.L_x_78) ;  /* 0xfffffff800881947 */ /* 0x000fee000383ffff */
[----:B------:R-:W1:Y:S01]  /*3ff0*/  S2UR UR8, SR_CgaCtaId ;  /* 0x00000000000879c3 */ /* 0x000e620000008800 */
[----:B------:R-:W-:Y:S01]  /*4000*/  ELECT P0, URZ, PT ;  /* 0x0000000000ff782f */ /* 0x000fe20003800000 */
[----:B------:R-:W-:Y:S01]  /*4010*/  HFMA2 R0, -RZ, RZ, 0, 5.9604644775390625e-08 ;  /* 0x00000001ff007431 */ /* 0x000fe200000001ff */
[----:B------:R-:W-:-:S05]  /*4020*/  UMOV UR4, 0x40 ;  /* 0x0000004000047882 */ /* 0x000fca0000000000 */
[----:B------:R-:W-:Y:S01]  /*4030*/  UVIRTCOUNT.DEALLOC.SMPOOL 0x80 ;  /* 0x000000800000784c */ /* 0x000fe20000000000 */
[----:B------:R-:W-:Y:S02]  /*4040*/  UISETP.NE.AND UP1, UPT, UR46, URZ, UPT ;  /* 0x000000ff2e00728c */ /* 0x000fe4000bf25270 */
[----:B-1----:R-:W-:-:S09]  /*4050*/  ULEA UR8, UR8, UR4, 0x18 ;  /* 0x0000000408087291 */ /* 0x002fd2000f8ec0ff */
[----:B------:R1:W-:Y:S01]  /*4060*/  @P0 STS.U8 [UR8+0x1c], R0 ;  /* 0x00001c00ff000988 */ /* 0x0003e20008000008 */
[----:B------:R-:W-:Y:S05]  /*4070*/  BRA.U UP1, `(.L_x_79) ;  /* 0x0000000101a07547 */ /* 0x000fea000b800000 */
[----:B------:R-:W-:Y:S01]  /*4080*/  UIADD3 UR7, UPT, UPT, UR26, 0xf0, URZ ;  /* 0x000000f01a077890 */ /* 0x000fe2000fffe0ff */
[----:B------:R-:W-:-:S03]  /*4090*/  SHF.L.U32 R3, R9, 0x1f, RZ ;  /* 0x0000001f09037819 */ /* 0x000fc600000006ff */
[----:B------:R-:W-:-:S09]  /*40a0*/  ULEA UR4, UR32, UR7, 0x3 ;  /* 0x0000000720047291 */ /* 0x000fd2000f8e18ff */
[----:B------:R-:W2:Y:S02]  /*40b0*/  SYNCS.PHASECHK.TRANS64.TRYWAIT P0, [UR4], R3 ;  /* 0x00000003ff0075a7 */ /* 0x000ea40008001104 */
[----:B--2---:R-:W-:Y:S05]  /*40c0*/  @!P0 BRA `(.L_x_80) ;  /* 0x0000005800288947 */ /* 0x004fea0003800000 */
.L_x_159:
        /* <DEDUP_REMOVED lines=9> */
.L_x_161:
        /* <DEDUP_REMOVED lines=9> */
.L_x_163:
[----:B------:R-:W-:-:S04]  /*41f0*/  UIADD3 UR4, UPT, UPT, UR4, 0x1, URZ ;  /* 0x0000000104047890 */ /* 0x000fc8000fffe0ff */
[----:B------:R-:W-:-:S04]  /*4200*/  UISETP.NE.AND UP0, UPT, UR4, 0x4, UPT ;  /* 0x000000040400788c */ /* 0x000fc8000bf05270 */
[----:B------:R-:W-:Y:S02]  /*4210*/  USEL UR5, URZ, 0x1, UP0 ;  /* 0x00000001ff057887 */ /* 0x000fe40008000000 */
[----:B------:R-:W-:-:S04]  /*4220*/  USEL UR4, UR4, URZ, UP0 ;  /* 0x000000ff04047287 */ /* 0x000fc80008000000 */
[----:B------:R-:W-:Y:S01]  /*4230*/  ULEA UR4, UR4, UR7, 0x3 ;  /* 0x0000000704047291 */ /* 0x000fe2000f8e18ff */
[----:B-1----:R-:W-:-:S04]  /*4240*/  LOP3.LUT R3, R2, UR5, RZ, 0x3c, !PT ;  /* 0x0000000502037c12 */ /* 0x002fc8000f8e3cff */
[----:B------:R-:W-:Y:S01]  /*4250*/  SHF.L.U32 R3, R3, 0x1f, RZ ;  /* 0x0000001f03037819 */ /* 0x000fe200000006ff */
[----:B------:R-:W-:-:S04]  /*4260*/  IMAD.U32 R0, RZ, RZ, UR4 ;  /* 0x00000004ff007e24 */ /* 0x000fc8000f8e00ff */
[----:B------:R1:W2:Y:S03]  /*4270*/  SYNCS.PHASECHK.TRANS64.TRYWAIT P0, [R0+URZ], R3 ;  /* 0x00000003000075a7 */ /* 0x0002a600080011ff */
[----:B--2---:R-:W-:Y:S05]  /*4280*/  @!P0 NANOSLEEP.SYNCS 0x989680 ;  /* 0x009896800000895d */ /* 0x004fea0003900000 */
[----:B------:R-:W2:Y:S02]  /*4290*/  @!P0 SYNCS.PHASECHK.TRANS64 P0, [R0+URZ], R3 ;  /* 0x00000003000085a7 */ /* 0x000ea400080010ff */
[----:B--2---:R-:W-:Y:S05]  /*42a0*/  @P0 BRA `(.L_x_83) ;  /* 0x0000000000200947 */ /* 0x004fea0003800000 */
.L_x_84:
[----:B--2---:R2:W4:Y:S02]  /*42b0*/  SYNCS.PHASECHK.TRANS64.TRYWAIT P0, [R0+URZ], R3 ;  /* 0x00000003000075a7 */ /* 0x00452400080011ff */
[----:B----4-:R-:W-:Y:S05]  /*42c0*/  @!P0 NANOSLEEP.SYNCS 0x989680 ;  /* 0x009896800000895d */ /* 0x010fea0003900000 */
[----:B------:R-:W4:Y:S02]  /*42d0*/  @!P0 SYNCS.PHASECHK.TRANS64 P0, [R0+URZ], R3 ;  /* 0x00000003000085a7 */ /* 0x000f2400080010ff */
[----:B----4-:R-:W-:Y:S05]  /*42e0*/  @!P0 BRA `(.L_x_84) ;  /* 0xfffffffc00f08947 */ /* 0x010fea000383ffff */
[----:B------:R-:W-:Y:S05]  /*42f0*/  BRA `(.L_x_83) ;  /* 0x00000000000c7947 */ /* 0x000fea0003800000 */
.L_x_79:
[----:B------:R-:W-:-:S04]  /*4300*/  UIADD3 UR4, UPT, UPT, UR26, 0x130, URZ ;  /* 0x000001301a047890 */ /* 0x000fc8000fffe0ff */
[----:B------:R-:W-:-:S09]  /*4310*/  UPRMT UR4, UR45, 0x654, UR4 ;  /* 0x000006542d047896 */ /* 0x000fd20008000004 */
[----:B------:R-:W-:Y:S03]  /*4320*/  SYNCS.ARRIVE.TRANS64.RED.A1T0 RZ, [UR4], RZ ;  /* 0x000000ffffff79a7 */ /* 0x000fe60008100404 */
.L_x_83:
[----:B-12---:R-:W-:Y:S01]  /*4330*/  SHF.L.U32 R3, RZ, 0x1f, RZ ;  /* 0x0000001fff037819 */ /* 0x006fe200000006ff */
[----:B------:R-:W-:Y:S01]  /*4340*/  UIADD3 UR4, UPT, UPT, UR26, 0x130, URZ ;  /* 0x000001301a047890 */ /* 0x000fe2000fffe0ff */
[----:B------:R-:W-:Y:S02]  /*4350*/  PLOP3.LUT P0, PT, PT, PT, UP1, 0x80, 0x8 ;  /* 0x000000000008781c */ /* 0x000fe40003f0f018 */
[----:B------:R-:W1:Y:S02]  /*4360*/  SYNCS.PHASECHK.TRANS64.TRYWAIT P1, [UR26+0x130], R3 ;  /* 0x00013003ff0075a7 */ /* 0x000e64000802111a */
[----:B-1----:R-:W-:Y:S09]  /*4370*/  @!P1 BRA `(.L_x_85) ;  /* 0x0000005400c49947 */ /* 0x002ff20003800000 */
.L_x_165:
[----:B------:R-:W-:Y:S01]  /*4380*/  @!UP1 UPRMT UR4, UR45, 0x654, UR4 ;  /* 0x000006542d049896 */ /* 0x000fe20008000004 */
[----:B------:R-:W-:Y:S01]  /*4390*/  UMOV UR5, 0xffff ;  /* 0x0000ffff00057882 */ /* 0x000fe20000000000 */
[----:B------:R-:W-:-:S07]  /*43a0*/  UMOV UR6, 0x1 ;  /* 0x0000000100067882 */ /* 0x000fce0000000000 */
[----:B------:R-:W-:Y:S01]  /*43b0*/  @!P0 SYNCS.ARRIVE.TRANS64.RED.A1T0 RZ, [UR4], RZ ;  /* 0x000000ffffff89a7 */ /* 0x000fe20008100404 */
[----:B------:R-:W-:Y:S01]  /*43c0*/  NOP ;  /* 0x0000000000007918 */ /* 0x000fe20000000000 */
[----:B-1----:R-:W1:Y:S01]  /*43d0*/  LDS R0, [UR8+0x14] ;  /* 0x00001408ff007984 */ /* 0x002e620008000800 */
[----:B------:R-:W-:-:S04]  /*43e0*/  ULOP3.LUT UR4, UR44, 0xffff, URZ, 0xc0, !UPT ;  /* 0x0000ffff2c047892 */ /* 0x000fc8000f8ec0ff */
[----:B------:R-:W-:-:S04]  /*43f0*/  USHF.R.U32.HI UR4, URZ, 0x5, UR4 ;  /* 0x00000005ff047899 */ /* 0x000fc80008011604 */
[----:B------:R-:W-:Y:S02]  /*4400*/  USHF.L.U32 UR5, UR5, UR4, URZ ;  /* 0x0000000405057299 */ /* 0x000fe400080006ff */
[----:B------:R-:W-:-:S04]  /*4410*/  USHF.L.U32 UR4, UR6, UR4, URZ ;  /* 0x0000000406047299 */ /* 0x000fc800080006ff */
[----:B-1----:R-:W-:-:S04]  /*4420*/  LOP3.LUT R0, R0, UR5, RZ, 0xc0, !PT ;  /* 0x0000000500007c12 */ /* 0x002fc8000f8ec0ff */
[----:B------:R-:W-:-:S13]  /*4430*/  ISETP.NE.AND P0, PT, R0, UR5, PT ;  /* 0x0000000500007c0c */ /* 0x000fda000bf05270 */
[----:B------:R-:W-:Y:S05]  /*4440*/  @P0 BRA `(.L_x_86) ;  /* 0x0000000000580947 */ /* 0x000fea0003800000 */
[----:B------:R-:W1:Y:S02]  /*4450*/  LDS R0, [UR8+0x18] ;  /* 0x00001808ff007984 */ /* 0x000e640008000800 */
[----:B-1----:R-:W-:-:S04]  /*4460*/  LOP3.LUT R0, R0, UR4, RZ, 0xc0, !PT ;  /* 0x0000000400007c12 */ /* 0x002fc8000f8ec0ff */
[----:B------:R-:W-:-:S13]  /*4470*/  ISETP.NE.AND P0, PT, R0, UR4, PT ;  /* 0x0000000400007c0c */ /* 0x000fda000bf05270 */
[----:B------:R-:W-:Y:S05]  /*4480*/  @P0 BRA `(.L_x_87) ;  /* 0x00000000003c0947 */ /* 0x000fea0003800000 */
[----:B------:R-:W1:Y:S01]  /*4490*/  S2R R2, SR_LANEID ;  /* 0x0000000000027919 */ /* 0x000e620000000000 */
[----:B------:R-:W-:Y:S01]  /*44a0*/  ULOP3.LUT UR5, URZ, UR5, URZ, 0x33, !UPT ;  /* 0x00000005ff057292 */ /* 0x000fe2000f8e33ff */
[----:B------:R-:W-:Y:S01]  /*44b0*/  LOP3.LUT R4, RZ, UR4, RZ, 0x33, !PT ;  /* 0x00000004ff047c12 */ /* 0x000fe2000f8e33ff */
[----:B------:R-:W-:Y:S02]  /*44c0*/  VOTEU.ANY UR4, UPT, PT ;  /* 0x0000000000047886 */ /* 0x000fe400038e0100 */
[----:B------:R-:W-:Y:S01]  /*44d0*/  UFLO.U32 UR4, UR4 ;  /* 0x00000004000472bd */ /* 0x000fe200080e0000 */
[----:B------:R-:W2:Y:S01]  /*44e0*/  REDUX UR6, R4 ;  /* 0x00000000040673c4 */ /* 0x000ea20000000000 */
[----:B------:R-:W-:-:S06]  /*44f0*/  IMAD.U32 R0, RZ, RZ, UR5 ;  /* 0x00000005ff007e24 */ /* 0x000fcc000f8e00ff */
[----:B------:R4:W-:Y:S01]  /*4500*/  UTCATOMSWS.AND URZ, UR5 ;  /* 0x0000000500ff79e3 */ /* 0x0009e20008000000 */
[----:B------:R-:W3:Y:S01]  /*4510*/  REDUX UR7, R0 ;  /* 0x00000000000773c4 */ /* 0x000ee20000000000 */
[----:B-1----:R-:W-:Y:S01]  /*4520*/  ISETP.EQ.U32.AND P0, PT, R2, UR4, PT ;  /* 0x0000000402007c0c */ /* 0x002fe2000bf02070 */
[----:B--2---:R-:W-:Y:S01]  /*4530*/  IMAD.U32 R2, RZ, RZ, UR6 ;  /* 0x00000006ff027e24 */ /* 0x004fe2000f8e00ff */
[----:B---3--:R-:W-:-:S11]  /*4540*/  MOV R3, UR7 ;  /* 0x0000000700037c02 */ /* 0x008fd60008000f00 */
[----:B------:R4:W-:Y:S04]  /*4550*/  @P0 ATOMS.AND RZ, [UR8+0x14], R3 ;  /* 0x00001403ffff098c */ /* 0x0009e8000a800008 */
[----:B------:R4:W-:Y:S01]  /*4560*/  @P0 ATOMS.AND RZ, [UR8+0x18], R2 ;  /* 0x00001802ffff098c */ /* 0x0009e2000a800008 */
[----:B------:R-:W-:Y:S05]  /*4570*/  BRA `(.L_x_88) ;  /* 0x0000000000147947 */ /* 0x000fea0003800000 */
.L_x_87:
[----:B------:R-:W-:Y:S02]  /*4580*/  MOV R2, 0x45a0 ;  /* 0x000045a000027802 */ /* 0x000fe40000000f00 */
[----:B---3-5:R-:W-:Y:S05]  /*4590*/  CALL.REL.NOINC `($__internal_0_$__cuda_sm10x_tcgen05_guardrail_trap_col_being_dealloced_not_returned_by_alloc) ;  /* 0x0000005800187944 */ /* 0x028fea0003c00000 */
[----:B------:R-:W-:Y:S05]  /*45a0*/  BRA `(.L_x_88) ;  /* 0x0000000000087947 */ /* 0x000fea0003800000 */
.L_x_86:
[----:B------:R-:W-:Y:S02]  /*45b0*/  MOV R2, 0x45d0 ;  /* 0x000045d000027802 */ /* 0x000fe40000000f00 */
[----:B---3-5:R-:W-:Y:S05]  /*45c0*/  CALL.REL.NOINC `($__internal_2_$__cuda_sm10x_tcgen05_guardrail_trap_unallocated_columns_being_dealloced) ;  /* 0x0000005800247944 */ /* 0x028fea0003c00000 */
.L_x_88:
[----:B------:R-:W-:Y:S01]  /*45d0*/  NOP ;  /* 0x0000000000007918 */ /* 0x000fe20000000000 */
[----:B----4-:R-:W-:Y:S05]  /*45e0*/  EXIT ;  /* 0x000000000000794d */ /* 0x010fea0003800000 */
.L_x_59:
[----:B------:R-:W-:-:S09]  /*45f0*/  UISETP.NE.OR UP0, UPT, UR21, 0x3, !UP4 ;  /* 0x000000031500788c */ /* 0x000fd2000e705670 */
[----:B------:R-:W-:Y:S05]  /*4600*/  BRA.U UP0, `(.L_x_89) ;  /* 0x0000000d00a47547 */ /* 0x000fea000b800000 */
[----:B------:R-:W2:Y:S01]  /*4610*/  LDCU.64 UR4, c[0x0][0x888] ;  /* 0x00011100ff0477ac */ /* 0x000ea20008000a00 */
[----:B------:R-:W3:Y:S01]  /*4620*/  LDC.64 R12, c[0x0][0x348] ;  /* 0x0000d200ff0c7b82 */ /* 0x000ee20000000a00 */
[----:B------:R-:W-:Y:S02]  /*4630*/  HFMA2 R9, -RZ, RZ, 0, 0 ;  /* 0x00000000ff097431 */ /* 0x000fe400000001ff */
[----:B------:R-:W-:Y:S01]  /*4640*/  IMAD.MOV.U32 R11, RZ, RZ, 0x1 ;  /* 0x00000001ff0b7424 */ /* 0x000fe200078e00ff */
[----:B------:R-:W4:Y:S01]  /*4650*/  LDCU UR30, c[0x0][0x370] ;  /* 0x00006e00ff1e77ac */ /* 0x000f220008000800 */
[----:B------:R-:W-:Y:S01]  /*4660*/  IMAD.MOV.U32 R10, RZ, RZ, RZ ;  /* 0x000000ffff0a7224 */ /* 0x000fe200078e00ff */
[----:B------:R-:W-:Y:S01]  /*4670*/  MOV R3, 0x2000 ;  /* 0x0000200000037802 */ /* 0x000fe20000000f00 */
[----:B------:R-:W4:Y:S01]  /*4680*/  LDCU.128 UR44, c[0x0][0xb10] ;  /* 0x00016200ff2c77ac */ /* 0x000f220008000c00 */
[----:B------:R-:W1:Y:S01]  /*4690*/  LDCU UR27, c[0x0][0x374] ;  /* 0x00006e80ff1b77ac */ /* 0x000e620008000800 */
[----:B------:R-:W1:Y:S01]  /*46a0*/  LDCU.64 UR28, c[0x0][0x890] ;  /* 0x00011200ff1c77ac */ /* 0x000e620008000a00 */
[----:B------:R-:W1:Y:S01]  /*46b0*/  LDCU UR15, c[0x0][0xb0c] ;  /* 0x00016180ff0f77ac */ /* 0x000e620008000800 */
[----:B--2---:R-:W-:Y:S01]  /*46c0*/  UISETP.NE.U32.AND UP0, UPT, UR4, URZ, UPT ;  /* 0x000000ff0400728c */ /* 0x004fe2000bf05070 */
[----:B------:R-:W2:Y:S01]  /*46d0*/  LDCU UR38, c[0x0][0xb20] ;  /* 0x00016400ff2677ac */ /* 0x000ea20008000800 */
[----:B------:R-:W2:Y:S01]  /*46e0*/  LDCU UR4, c[0x0][0xb30] ;  /* 0x00016600ff0477ac */ /* 0x000ea20008000800 */
[----:B------:R-:W-:Y:S01]  /*46f0*/  UMOV UR21, 0x400 ;  /* 0x0000040000157882 */ /* 0x000fe20000000000 */
[----:B----4-:R-:W-:-:S02]  /*4700*/  UIMAD.WIDE.U32 UR6, UR30, UR44, URZ ;  /* 0x0000002c1e0672a5 */ /* 0x010fc4000f8e00ff */
[----:B-1----:R-:W-:Y:S02]  /*4710*/  UIMAD.WIDE.U32 UR8, UR27, UR47, URZ ;  /* 0x0000002f1b0872a5 */ /* 0x002fe4000f8e00ff */
[----:B------:R-:W-:Y:S02]  /*4720*/  ULEA UR21, UR48, UR21, 0x18 ;  /* 0x0000001530157291 */ /* 0x000fe4000f8ec0ff */
[----:B------:R-:W-:Y:S02]  /*4730*/  UISETP.NE.U32.AND UP6, UPT, UR28, URZ, UPT ;  /* 0x000000ff1c00728c */ /* 0x000fe4000bfc5070 */
[----:B------:R-:W-:Y:S02]  /*4740*/  UIADD3 UR31, UPT, UPT, UR21, 0x88, URZ ;  /* 0x00000088151f7890 */ /* 0x000fe4000fffe0ff */
[----:B------:R-:W-:Y:S02]  /*4750*/  UIADD3 UR17, UPT, UPT, UR21, 0x80, URZ ;  /* 0x0000008015117890 */ /* 0x000fe4000fffe0ff */
[----:B------:R-:W-:-:S02]  /*4760*/  UISETP.NE.AND.EX UP5, UPT, UR5, URZ, UPT, UP0 ;  /* 0x000000ff0500728c */ /* 0x000fc4000bfa5300 */
[----:B------:R-:W-:Y:S01]  /*4770*/  UISETP.NE.AND UP0, UPT, UR42, 0x1, UPT ;  /* 0x000000012a00788c */ /* 0x000fe2000bf05270 */
[----:B------:R-:W-:Y:S01]  /*4780*/  UMOV UR35, UR7 ;  /* 0x0000000700237c82 */ /* 0x000fe20008000000 */
[----:B------:R-:W-:Y:S01]  /*4790*/  UMOV UR34, UR9 ;  /* 0x0000000900227c82 */ /* 0x000fe20008000000 */
[----:B------:R-:W-:Y:S02]  /*47a0*/  UISETP.NE.AND UP0, UPT, UR15, 0x1, UPT ;  /* 0x000000010f00788c */ /* 0x000fe4000bf05270 */
[----:B------:R-:W-:Y:S02]  /*47b0*/  UPLOP3.LUT UP4, UPT, UPT, UPT, UPT, 0x40, 0x4 ;  /* 0x000000000004789c */ /* 0x000fe40003f8e870 */
[----:B------:R-:W-:Y:S01]  /*47c0*/  UISETP.GE.AND UP2, UPT, UR42, 0x1, UPT ;  /* 0x000000012a00788c */ /* 0x000fe2000bf46270 */
[----:B------:R-:W1:Y:S01]  /*47d0*/  LDCU.64 UR22, c[0x0][0xb28] ;  /* 0x00016500ff1677ac */ /* 0x000e620008000a00 */
[----:B------:R-:W-:Y:S02]  /*47e0*/  UISETP.NE.AND.EX UP6, UPT, UR29, URZ, UPT, UP6 ;  /* 0x000000ff1d00728c */ /* 0x000fe4000bfc5360 */
[----:B------:R-:W-:-:S02]  /*47f0*/  UPRMT UR31, UR48, 0x654, UR31 ;  /* 0x00000654301f7896 */ /* 0x000fc4000800001f */
[----:B------:R-:W-:Y:S02]  /*4800*/  UPRMT UR33, UR48, 0x654, UR17 ;  /* 0x0000065430217896 */ /* 0x000fe40008000011 */
[----:B------:R-:W-:Y:S02]  /*4810*/  USHF.R.U32.HI UR35, URZ, UR45, UR35 ;  /* 0x0000002dff237299 */ /* 0x000fe40008011623 */
[----:B--2---:R-:W-:Y:S02]  /*4820*/  USHF.R.U32.HI UR34, URZ, UR38, UR34 ;  /* 0x00000026ff227299 */ /* 0x004fe40008011622 */
[----:B------:R-:W-:Y:S02]  /*4830*/  UISETP.NE.AND UP0, UPT, UR46, 0x1, UPT ;  /* 0x000000012e00788c */ /* 0x000fe4000bf05270 */
[----:B---3--:R-:W-:-:S11]  /*4840*/  UISETP.NE.AND UP3, UPT, UR4, 0x1, UPT ;  /* 0x000000010400788c */ /* 0x008fd6000bf65270 */
.L_x_98:
[C---:B------:R-:W-:Y:S02]  /*4850*/  LEA R8, R10.reuse, UR21, 0x3 ;  /* 0x000000150a087c11 */ /* 0x040fe4000f8e18ff */
[----:B------:R-:W-:Y:S02]  /*4860*/  SHF.L.U32 R5, R9, 0x1f, RZ ;  /* 0x0000001f09057819 */ /* 0x000fe400000006ff */
[----:B------:R-:W-:Y:S02]  /*4870*/  LEA R6, R10, UR21, 0x4 ;  /* 0x000000150a067c11 */ /* 0x000fe4000f8e20ff */
[----:B--2---:R-:W2:Y:S02]  /*4880*/  SYNCS.PHASECHK.TRANS64.TRYWAIT P0, [R8+URZ+0xb0], R5 ;  /* 0x0000b005080075a7 */ /* 0x004ea400080011ff */
[----:B--2---:R-:W-:Y:S05]  /*4890*/  @!P0 BRA `(.L_x_90) ;  /* 0x0000005000948947 */ /* 0x004fea0003800000 */
.L_x_166:
[----:B--2---:R-:W2:Y:S01]  /*48a0*/  LDS.128 R4, [R6+0x140] ;  /* 0x0001400006047984 */ /* 0x004ea20000000c00 */
[----:B------:R-:W-:Y:S01]  /*48b0*/  UISETP.GE.AND UP0, UPT, UR42, 0x1, UPT ;  /* 0x000000012a00788c */ /* 0x000fe2000bf06270 */
[----:B------:R-:W-:Y:S01]  /*48c0*/  @!PT LDS RZ, [RZ] ;  /* 0x00000000fffff984 */ /* 0x000fe20000000800 */
[----:B------:R-:W-:Y:S01]  /*48d0*/  @!PT LDS RZ, [RZ] ;  /* 0x00000000fffff984 */ /* 0x000fe20000000800 */
[----:B------:R-:W-:Y:S01]  /*48e0*/  @!PT LDS RZ, [RZ] ;  /* 0x00000000fffff984 */ /* 0x000fe20000000800 */
[----:B------:R-:W-:Y:S01]  /*48f0*/  @!PT LDS RZ, [RZ] ;  /* 0x00000000fffff984 */ /* 0x000fe20000000800 */
[----:B------:R3:W-:Y:S06]  /*4900*/  MEMBAR.ALL.CTA ;  /* 0x0000000000007992 */ /* 0x0007ec0000008000 */
[----:B---3--:R-:W3:Y:S01]  /*4910*/  FENCE.VIEW.ASYNC.S ;  /* 0x00000000000073c6 */ /* 0x008ee20000000000 */
[----:B--2---:R-:W-:Y:S11]  /*4920*/  LOP3.LUT P0, RZ, R6, 0x1, RZ, 0xc0, !PT ;  /* 0x0000000106ff7812 */ /* 0x004ff6000780c0ff */
[----:B------:R-:W-:Y:S02]  /*4930*/  @!UPT UIADD3 URZ, UPT, UPT, URZ, URZ, URZ ;  /* 0x000000fffffff290 */ /* 0x000fe4000fffe0ff */
[----:B---3--:R-:W-:Y:S01]  /*4940*/  VOTEU.ANY UP2, P0 ;  /* 0x0000000000ff7886 */ /* 0x008fe20000040100 */
[----:B------:R-:W-:Y:S11]  /*4950*/  PLOP3.LUT P0, PT, PT, PT, UP2, 0x80, 0x8 ;  /* 0x000000000008781c */ /* 0x000ff60003f0f028 */
[----:B------:R-:W-:Y:S02]  /*4960*/  @!UPT UIADD3 URZ, UPT, UPT, URZ, URZ, URZ ;  /* 0x000000fffffff290 */ /* 0x000fe4000fffe0ff */
[----:B------:R-:W-:Y:S02]  /*4970*/  @P0 SHF.R.U32.HI R0, RZ, 0x10, R5 ;  /* 0x00000010ff000819 */ /* 0x000fe40000011605 */
[----:B------:R-:W-:Y:S02]  /*4980*/  @P0 MOV R2, R4 ;  /* 0x0000000400020202 */ /* 0x000fe40000000f00 */
[----:B------:R-:W-:Y:S01]  /*4990*/  @P0 R2UR UR4, R0 ;  /* 0x00000000000402ca */ /* 0x000fe200000e0000 */
[----:B------:R-:W-:Y:S01]  /*49a0*/  VIADD R0, R8, 0xc0 ;  /* 0x000000c008007836 */ /* 0x000fe20000000000 */
[----:B------:R-:W-:Y:S02]  /*49b0*/  @P0 LOP3.LUT R4, R5, 0xffff, RZ, 0xc0, !PT ;  /* 0x0000ffff05040812 */ /* 0x000fe400078ec0ff */
[----:B------:R-:W-:Y:S02]  /*49c0*/  @P0 R2UR UR6, R2 ;  /* 0x00000000020602ca */ /* 0x000fe400000e0000 */
[----:B------:R-:W-:Y:S02]  /*49d0*/  PRMT R0, RZ, 0x654, R0 ;  /* 0x00000654ff007816 */ /* 0x000fe40000000000 */
[----:B------:R-:W-:Y:S02]  /*49e0*/  @P0 R2UR UR5, R4 ;  /* 0x00000000040502ca */ /* 0x000fe400000e0000 */
[----:B------:R2:W-:Y:S03]  /*49f0*/  SYNCS.ARRIVE.TRANS64.RED.A1T0 RZ, [R0+URZ], RZ ;  /* 0x000000ff00ff79a7 */ /* 0x0005e600081004ff */
[----:B------:R-:W-:Y:S04]  /*4a00*/  @UP2 UMOV UR26, UR4 ;  /* 0x00000004001a2c82 */ /* 0x000fe80008000000 */
[----:B------:R-:W-:Y:S04]  /*4a10*/  @UP2 UMOV UR14, UR6 ;  /* 0x00000006000e2c82 */ /* 0x000fe80008000000 */
[----:B------:R-:W-:Y:S01]  /*4a20*/  @UP2 UMOV UR13, UR5 ;  /* 0x00000005000d2c82 */ /* 0x000fe20008000000 */
[----:B------:R-:W-:Y:S05]  /*4a30*/  BRA.U !UP0, `(.L_x_91) ;  /* 0x0000000108c07547 */ /* 0x000fea000b800000 */
[----:B------:R-:W-:Y:S02]  /*4a40*/  UIMAD.WIDE.U32 UR8, UR13, UR47, URZ ;  /* 0x0000002f0d0872a5 */ /* 0x000fe4000f8e00ff */
[----:B------:R-:W-:Y:S02]  /*4a50*/  UP2UR UR12, UPR, URZ, 0x4 ;  /* 0x00000004ff0c7883 */ /* 0x000fe40008000000 */
[----:B------:R-:W-:Y:S02]  /*4a60*/  UISETP.NE.AND UP2, UPT, UR46, 0x1, UPT ;  /* 0x000000012e00788c */ /* 0x000fe4000bf45270 */
[----:B------:R-:W-:Y:S02]  /*4a70*/  UIMAD.WIDE.U32 UR10, UR14, UR44, URZ ;  /* 0x0000002c0e0a72a5 */ /* 0x000fe4000f8e00ff */
[----:B------:R-:W-:Y:S02]  /*4a80*/  USEL UR4, UR27, UR34, !UP2 ;  /* 0x000000221b047287 */ /* 0x000fe4000d000000 */
[----:B------:R-:W-:Y:S02]  /*4a90*/  UISETP.NE.AND UP0, UPT, UR15, 0x1, UPT ;  /* 0x000000010f00788c */ /* 0x000fe4000bf05270 */
[----:B------:R-:W-:Y:S02]  /*4aa0*/  UP2UR UR16, UPR, URZ, 0x2 ;  /* 0x00000002ff107883 */ /* 0x000fe40008000000 */
[----:B------:R-:W-:Y:S02]  /*4ab0*/  UISETP.NE.AND UP1, UPT, UR42, 0x1, UPT ;  /* 0x000000012a00788c */ /* 0x000fe4000bf25270 */
[----:B-1----:R-:W-:Y:S02]  /*4ac0*/  UIMAD.WIDE.U32 UR18, UR4, UR22, URZ ;  /* 0x00000016041272a5 */ /* 0x002fe4000f8e00ff */
[----:B------:R-:W-:Y:S01]  /*4ad0*/  USEL UR7, UR30, UR35, !UP0 ;  /* 0x000000231e077287 */ /* 0x000fe2000c000000 */
[----:B------:R-:W-:Y:S02]  /*4ae0*/  UMOV UR5, UR9 ;  /* 0x0000000900057c82 */ /* 0x000fe40008000000 */
[----:B------:R-:W-:Y:S02]  /*4af0*/  USHF.R.U32.HI UR6, URZ, UR38, UR5 ;  /* 0x00000026ff067299 */ /* 0x000fe40008011605 */
[----:B------:R-:W-:Y:S02]  /*4b00*/  UIMAD.WIDE.U32 UR24, UR7, UR22, URZ ;  /* 0x00000016071872a5 */ /* 0x000fe4000f8e00ff */
[----:B------:R-:W-:Y:S02]  /*4b10*/  USEL UR6, UR13, UR6, !UP2 ;  /* 0x000000060d067287 */ /* 0x000fe4000d000000 */
[----:B------:R-:W-:Y:S01]  /*4b20*/  UISETP.NE.AND UP2, UPT, UR12, URZ, UPT ;  /* 0x000000ff0c00728c */ /* 0x000fe2000bf45270 */
[----:B------:R-:W-:Y:S01]  /*4b30*/  UMOV UR5, UR11 ;  /* 0x0000000b00057c82 */ /* 0x000fe20008000000 */
[----:B------:R-:W-:Y:S02]  /*4b40*/  UIMAD.WIDE.U32 UR10, UR6, UR22, URZ ;  /* 0x00000016060a72a5 */ /* 0x000fe4000f8e00ff */
[----:B------:R-:W-:Y:S03]  /*4b50*/  USHF.R.U32.HI UR8, URZ, UR45, UR5 ;  /* 0x0000002dff087299 */ /* 0x000fe60008011605 */
[----:B------:R-:W-:Y:S02]  /*4b60*/  UMOV UR5, UR19 ;  /* 0x0000001300057c82 */ /* 0x000fe40008000000 */
[----:B------:R-:W-:Y:S03]  /*4b70*/  @UP1 USHF.R.U32.HI UR4, URZ, UR23, UR5 ;  /* 0x00000017ff041299 */ /* 0x000fe60008011605 */
[----:B------:R-:W-:Y:S01]  /*4b80*/  UMOV UR5, UR25 ;  /* 0x0000001900057c82 */ /* 0x000fe20008000000 */
[----:B------:R-:W-:Y:S02]  /*4b90*/  UIMAD UR4, UR42, UR4, URZ ;  /* 0x000000042a0472a4 */ /* 0x000fe4000f8e02ff */
[----:B------:R-:W-:Y:S02]  /*4ba0*/  @UP1 USHF.R.U32.HI UR7, URZ, UR23, UR5 ;  /* 0x00000017ff071299 */ /* 0x000fe40008011605 */
[----:B------:R-:W-:Y:S02]  /*4bb0*/  USEL UR5, UR14, UR8, !UP0 ;  /* 0x000000080e057287 */ /* 0x000fe4000c000000 */
[----:B------:R-:W-:Y:S02]  /*4bc0*/  UIMAD UR8, UR42, UR7, URZ ;  /* 0x000000072a0872a4 */ /* 0x000fe4000f8e02ff */
[----:B------:R-:W-:Y:S03]  /*4bd0*/  UISETP.GE.AND UP0, UPT, UR6, UR4, UPT ;  /* 0x000000040600728c */ /* 0x000fe6000bf06270 */
[----:B------:R-:W-:Y:S01]  /*4be0*/  UMOV UR4, UR11 ;  /* 0x0000000b00047c82 */ /* 0x000fe20008000000 */
[----:B------:R-:W-:Y:S02]  /*4bf0*/  UISETP.GE.OR UP0, UPT, UR5, UR8, UP0 ;  /* 0x000000080500728c */ /* 0x000fe40008706670 */
[----:B------:R-:W-:Y:S02]  /*4c00*/  USHF.R.U32.HI UR4, URZ, UR23, UR4 ;  /* 0x00000017ff047299 */ /* 0x000fe40008011604 */
[----:B------:R-:W-:Y:S02]  /*4c10*/  UIMAD.WIDE.U32 UR8, UR5, UR22, URZ ;  /* 0x00000016050872a5 */ /* 0x000fe4000f8e00ff */
[----:B------:R-:W-:Y:S04]  /*4c20*/  USEL UR10, UR6, UR4, !UP1 ;  /* 0x00000004060a7287 */ /* 0x000fe8000c800000 */
[----:B------:R-:W-:Y:S01]  /*4c30*/  UIADD3 UR11, UPT, UPT, -UR10, URZ, URZ ;  /* 0x000000ff0a0b7290 */ /* 0x000fe2000fffe1ff */
[----:B------:R-:W-:Y:S02]  /*4c40*/  @!UP0 UMOV UR4, UR9 ;  /* 0x0000000900048c82 */ /* 0x000fe40008000000 */
[----:B------:R-:W-:Y:S02]  /*4c50*/  @!UP0 USHF.R.U32.HI UR4, URZ, UR23, UR4 ;  /* 0x00000017ff048299 */ /* 0x000fe40008011604 */
[----:B------:R-:W-:Y:S02]  /*4c60*/  UIMAD UR8, UR42, UR11, UR6 ;  /* 0x0000000b2a0872a4 */ /* 0x000fe4000f8e0206 */
[----:B------:R-:W-:Y:S02]  /*4c70*/  @!UP0 USEL UR4, UR5, UR4, !UP1 ;  /* 0x0000000405048287 */ /* 0x000fe4000c800000 */
[----:B------:R-:W-:Y:S02]  /*4c80*/  UISETP.NE.AND UP1, UPT, UR16, URZ, UPT ;  /* 0x000000ff1000728c */ /* 0x000fe4000bf25270 */
[----:B------:R-:W-:Y:S02]  /*4c90*/  @!UP0 UIMAD UR8, UR7, UR8, UR4 ;  /* 0x00000008070882a4 */ /* 0x000fe4000f8e0204 */
[----:B------:R-:W-:Y:S02]  /*4ca0*/  @!UP0 UIADD3 UR9, UPT, UPT, UR10, -UR4, URZ ;  /* 0x800000040a098290 */ /* 0x000fe4000fffe0ff */
[----:B------:R-:W-:Y:S02]  /*4cb0*/  UIADD3 UR4, UPT, UPT, -UR5, URZ, URZ ;  /* 0x000000ff05047290 */ /* 0x000fe4000fffe1ff */
[----:B------:R-:W-:Y:S02]  /*4cc0*/  UIADD3 UR7, UPT, UPT, -UR6, URZ, URZ ;  /* 0x000000ff06077290 */ /* 0x000fe4000fffe1ff */
[----:B------:R-:W-:Y:S02]  /*4cd0*/  @!UP0 UIMAD UR6, UR9, UR42, UR5 ;  /* 0x0000002a090682a4 */ /* 0x000fe4000f8e0205 */
[----:B------:R-:W-:Y:S02]  /*4ce0*/  UIMAD UR14, UR15, UR4, UR14 ;  /* 0x000000040f0e72a4 */ /* 0x000fe4000f8e020e */
[----:B------:R-:W-:Y:S01]  /*4cf0*/  UIMAD UR13, UR46, UR7, UR13 ;  /* 0x000000072e0d72a4 */ /* 0x000fe2000f8e020d */
[----:B------:R-:W-:Y:S02]  /*4d00*/  @!UP0 UMOV UR5, UR8 ;  /* 0x0000000800058c82 */ /* 0x000fe40008000000 */
[----:B------:R-:W-:Y:S02]  /*4d10*/  UIMAD UR14, UR5, UR15, UR14 ;  /* 0x0000000f050e72a4 */ /* 0x000fe4000f8e020e */
[----:B------:R-:W-:Y:S11]  /*4d20*/  UIMAD UR13, UR6, UR46, UR13 ;  /* 0x0000002e060d72a4 */ /* 0x000ff6000f8e020d */
[----:B------:R-:W-:Y:S01]  /*4d30*/  @!UPT UIADD3 URZ, UPT, UPT, URZ, URZ, URZ ;  /* 0x000000fffffff290 */ /* 0x000fe2000fffe0ff */
.L_x_91:
[----:B------:R-:W3:Y:S01]  /*4d40*/  @!UP3 LDCU.128 UR8, c[0x0][0xb10] ;  /* 0x00016200ff08b7ac */ /* 0x000ee20008000c00 */
[----:B------:R-:W-:Y:S02]  /*4d50*/  ISETP.NE.U32.AND P0, PT, RZ, UR28, PT ;  /* 0x0000001cff007c0c */ /* 0x000fe4000bf05070 */
[----:B------:R-:W-:Y:S02]  /*4d60*/  SHF.L.U32 R4, R11, 0x1f, RZ ;  /* 0x0000001f0b047819 */ /* 0x000fe400000006ff */
[----:B------:R-:W-:Y:S01]  /*4d70*/  ISETP.NE.AND.EX P0, PT, RZ, UR29, PT, P0 ;  /* 0x0000001dff007c0c */ /* 0x000fe2000bf05300 */
[----:B------:R-:W4:Y:S01]  /*4d80*/  @!UP3 LDCU UR5, c[0x0][0xb0c] ;  /* 0x00016180ff05b7ac */ /* 0x000f220008000800 */
[----:B------:R-:W-:Y:S02]  /*4d90*/  USHF.L.U32 UR19, UR20, 0x7, URZ ;  /* 0x0000000714137899 */ /* 0x000fe400080006ff */
[----:B------:R-:W-:Y:S02]  /*4da0*/  USHF.L.U32 UR18, UR32, 0x7, URZ ;  /* 0x0000000720127899 */ /* 0x000fe400080006ff */
[----:B---3--:R-:W-:Y:S07]  /*4db0*/  UIMAD.WIDE.U32 UR6, UR14, UR8, URZ ;  /* 0x000000080e0672a5 */ /* 0x008fee000f8e00ff */
[----:B------:R-:W-:Y:S01]  /*4dc0*/  @!UP3 UMOV UR4, UR7 ;  /* 0x000000070004bc82 */ /* 0x000fe20008000000 */
[----:B----4-:R-:W-:Y:S02]  /*4dd0*/  @!UP3 UISETP.NE.AND UP0, UPT, UR5, 0x1, UPT ;  /* 0x000000010500b88c */ /* 0x010fe4000bf05270 */
[----:B------:R-:W-:Y:S02]  /*4de0*/  @!UP3 USHF.R.U32.HI UR4, URZ, UR9, UR4 ;  /* 0x00000009ff04b299 */ /* 0x000fe40008011604 */
[----:B------:R-:W-:Y:S02]  /*4df0*/  UIMAD.WIDE.U32 UR6, UR13, UR11, URZ ;  /* 0x0000000b0d0672a5 */ /* 0x000fe4000f8e00ff */
[----:B------:R-:W-:Y:S02]  /*4e00*/  @!UP3 USEL UR8, UR14, UR4, !UP0 ;  /* 0x000000040e08b287 */ /* 0x000fe4000c000000 */
[----:B------:R-:W-:Y:S03]  /*4e10*/  @!UP3 UISETP.NE.AND UP0, UPT, UR10, 0x1, UPT ;  /* 0x000000010a00b88c */ /* 0x000fe6000bf05270 */
[----:B------:R-:W-:Y:S02]  /*4e20*/  @!UP3 UMOV UR6, UR7 ;  /* 0x000000070006bc82 */ /* 0x000fe40008000000 */
[----:B------:R-:W3:Y:S02]  /*4e30*/  @!UP3 LDCU UR4, c[0x0][0xb20] ;  /* 0x00016400ff04b7ac */ /* 0x000ee40008000800 */
[----:B---3--:R-:W-:Y:S04]  /*4e40*/  @!UP3 USHF.R.U32.HI UR6, URZ, UR4, UR6 ;  /* 0x00000004ff06b299 */ /* 0x008fe80008011606 */
[----:B------:R-:W-:Y:S04]  /*4e50*/  @!UP3 USEL UR6, UR13, UR6, !UP0 ;  /* 0x000000060d06b287 */ /* 0x000fe8000c000000 */
[----:B------:R-:W-:Y:S02]  /*4e60*/  @!UP3 UIADD3 UR4, UPT, UPT, -UR8, UR6, URZ ;  /* 0x000000060804b290 */ /* 0x000fe4000fffe1ff */
[----:B------:R-:W-:Y:S02]  /*4e70*/  @!UP3 UIADD3 UR6, UPT, UPT, UR8, -UR6, URZ ;  /* 0x800000060806b290 */ /* 0x000fe4000fffe0ff */
[----:B------:R-:W-:Y:S02]  /*4e80*/  @!UP3 UIMAD UR14, UR4, UR5, UR14 ;  /* 0x00000005040eb2a4 */ /* 0x000fe4000f8e020e */
[----:B------:R-:W-:Y:S01]  /*4e90*/  @!UP3 UIMAD UR13, UR6, UR10, UR13 ;  /* 0x0000000a060db2a4 */ /* 0x000fe2000f8e020d */
[----:B------:R-:W-:Y:S11]  /*4ea0*/  BRA.U UP4, `(.L_x_92) ;  /* 0x0000000104107547 */ /* 0x000ff6000b800000 */
[----:B--2---:R-:W-:Y:S04]  /*4eb0*/  MOV R0, UR37 ;  /* 0x0000002500007c02 */ /* 0x004fe80008000f00 */
[----:B------:R-:W-:Y:S04]  /*4ec0*/  SHF.L.U32 R5, R0, 0x1f, RZ ;  /* 0x0000001f00057819 */ /* 0x000fe800000006ff */
[----:B------:R-:W2:Y:S02]  /*4ed0*/  SYNCS.PHASECHK.TRANS64.TRYWAIT P1, [UR21+0xa8], R5 ;  /* 0x0000a805ff0075a7 */ /* 0x000ea40008021115 */
[----:B--2---:R-:W-:Y:S05]  /*4ee0*/  @!P1 BRA `(.L_x_93) ;  /* 0x0000004c00149947 */ /* 0x004fea0003800000 */
.L_x_92:
[----:B------:R-:W-:Y:S05]  /*4ef0*/  BRA.U !UP6, `(.L_x_94) ;  /* 0x000000010e387547 */ /* 0x000fea000b800000 */
[----:B------:R-:W-:Y:S01]  /*4f00*/  UPLOP3.LUT UP1, UPT, UPT, UPT, UP5, 0x80, 0x8 ;  /* 0x000000000008789c */ /* 0x000fe20003f2f050 */
[----:B--2---:R-:W-:Y:S01]  /*4f10*/  HFMA2 R0, -RZ, RZ, 0, 5.9604644775390625e-08 ;  /* 0x00000001ff007431 */ /* 0x004fe200000001ff */
[----:B------:R-:W2:Y:S01]  /*4f20*/  LDCU.64 UR8, c[0x0][0x358] ;  /* 0x00006b00ff0877ac */ /* 0x000ea20008000a00 */
[----:B------:R-:W-:Y:S03]  /*4f30*/  IMAD.MOV.U32 R158, RZ, RZ, 0x1 ;  /* 0x00000001ff9e7424 */ /* 0x000fe600078e00ff */
[----:B------:R-:W-:Y:S05]  /*4f40*/  PLOP3.LUT P1, PT, PT, PT, UP1, 0x80, 0x8 ;  /* 0x000000000008781c */ /* 0x000fea0003f2f018 */
[----:B------:R-:W3:Y:S01]  /*4f50*/  @UP1 LDCU.64 UR4, c[0x0][0x888] ;  /* 0x00011100ff0417ac */ /* 0x000ee20008000a00 */
[----:B------:R-:W-:Y:S07]  /*4f60*/  @UP1 UIMAD UR6, UR36, UR28, URZ ;  /* 0x0000001c240612a4 */ /* 0x000fee000f8e02ff */
[----:B------:R-:W-:Y:S01]  /*4f70*/  @!P1 PRMT R158, R0, 0x7610, R158 ;  /* 0x00007610009e9816 */ /* 0x000fe2000000009e */
[----:B---3--:R-:W-:Y:S06]  /*4f80*/  @UP1 UIMAD.WIDE UR4, UR6, 0x4, UR4 ;  /* 0x00000004060418a5 */ /* 0x008fec000f8e0204 */
[----:B------:R-:W-:Y:S01]  /*4f90*/  IMAD.U32 R6, RZ, RZ, UR4 ;  /* 0x00000004ff067e24 */ /* 0x000fe2000f8e00ff */
[----:B------:R-:W-:Y:S04]  /*4fa0*/  MOV R7, UR5 ;  /* 0x0000000500077c02 */ /* 0x000fe80008000f00 */
[----:B------:R-:W3:Y:S01]  /*4fb0*/  @!UP1 LDCU UR4, c[0x0][0x880] ;  /* 0x00011000ff0497ac */ /* 0x000ee20008000800 */
[----:B--2--5:R4:W5:Y:S02]  /*4fc0*/  @P1 LDG.E R73, desc[UR8][R6.64] ;  /* 0x0000000806491981 */ /* 0x024964000c1e1900 */
[----:B---34-:R-:W-:Y:S07]  /*4fd0*/  @!P1 IMAD.U32 R73, RZ, RZ, UR4 ;  /* 0x00000004ff499e24 */ /* 0x018fee000f8e00ff */
.L_x_94:
[----:B-----5:R-:W-:Y:S01]  /*4fe0*/  @!P0 FSETP.EQ.AND P2, PT, R73, RZ, PT ;  /* 0x000000ff4900820b */ /* 0x020fe20003f42000 */
[----:B------:R-:W-:Y:S01]  /*4ff0*/  @!UPT UIADD3 URZ, UPT, UPT, URZ, URZ, URZ ;  /* 0x000000fffffff290 */ /* 0x000fe2000fffe0ff */
[----:B------:R-:W-:Y:S11]  /*5000*/  @!P0 BRA `(.L_x_95) ;  /* 0x0000000000148947 */ /* 0x000ff60003800000 */
[----:B------:R-:W-:Y:S02]  /*5010*/  LOP3.LUT P0, RZ, R158, 0xff, RZ, 0xc0, !PT ;  /* 0x000000ff9eff7812 */ /* 0x000fe4000780c0ff */
[----:B------:R-:W-:Y:S04]  /*5020*/  PLOP3.LUT P2, PT, PT, PT, UP1, 0x80, 0x8 ;  /* 0x000000000008781c */ /* 0x000fe80003f4f018 */
[----:B------:R-:W-:Y:S07]  /*5030*/  PLOP3.LUT P2, PT, P2, PT, PT, 0x8, 0x80 ;  /* 0x000000000080781c */ /* 0x000fee000174e170 */
[----:B------:R-:W-:Y:S11]  /*5040*/  @P0 FSETP.EQ.AND P2, PT, R73, RZ, PT ;  /* 0x000000ff4900020b */ /* 0x000ff60003f42000 */
[----:B------:R-:W-:Y:S02]  /*5050*/  @!UPT UIADD3 URZ, UPT, UPT, URZ, URZ, URZ ;  /* 0x000000fffffff290 */ /* 0x000fe4000fffe0ff */
.L_x_95:
[----:B------:R-:W3:Y:S01]  /*5060*/  SYNCS.PHASECHK.TRANS64.TRYWAIT P0, [UR21+0x90], R4 ;  /* 0x00009004ff0075a7 */ /* 0x000ee20008001115 */
[----:B------:R-:W-:Y:S04]  /*5070*/  ELECT P1, URZ, PT ;  /* 0x0000000000ff782f */ /* 0x000fe80003820000 */
[----:B------:R-:W-:Y:S01]  /*5080*/  PLOP3.LUT P1, PT, P2, P1, PT, 0xf2, 0x2f ;  /* 0x00000000002f781c */ /* 0x000fe20001723e72 */
[----:B------:R-:W-:Y:S01]  /*5090*/  @!UPT UIADD3 URZ, UPT, UPT, URZ, URZ, URZ ;  /* 0x000000fffffff290 */ /* 0x000fe2000fffe0ff */
[----:B---3--:R-:W-:Y:S11]  /*50a0*/  @!P0 BRA `(.L_x_96) ;  /* 0x0000004800bc8947 */ /* 0x008ff60003800000 */
.L_x_169:
[----:B------:R-:W-:Y:S01]  /*50b0*/  @!P1 IADD3 R2, P0, PT, R12, 0x580, RZ ;  /* 0x000005800c029810 */ /* 0x000fe20007f1e0ff */
[----:B------:R-:W-:Y:S01]  /*50c0*/  VOTEU.ALL UP0, P1 ;  /* 0x0000000000ff7886 */ /* 0x000fe20000800000 */
[----:B------:R-:W-:Y:S01]  /*50d0*/  UMOV UR6, 0x0 ;  /* 0x0000000000067882 */ /* 0x000fe20000000000 */
[----:B------:R-:W-:Y:S01]  /*50e0*/  UMOV UR7, 0x10000000 ;  /* 0x1000000000077882 */ /* 0x000fe20000000000 */
[----:B------:R-:W-:Y:S01]  /*50f0*/  @!P1 R2UR UR5, R2 ;  /* 0x00000000020592ca */ /* 0x000fe200000e0000 */
[----:B--2---:R-:W-:Y:S01]  /*5100*/  @!P1 IMAD.X R0, RZ, RZ, R13, P0 ;  /* 0x000000ffff009224 */ /* 0x004fe200000e060d */
[----:B------:R-:W-:Y:S01]  /*5110*/  @!UP0 UIADD3 UR16, UPT, UPT, UR21, 0x200, URZ ;  /* 0x0000020015108890 */ /* 0x000fe2000fffe0ff */
[----:B------:R-:W-:Y:S01]  /*5120*/  VIADD R10, R10, 0x1 ;  /* 0x000000010a0a7836 */ /* 0x000fe20000000000 */
[----:B------:R-:W-:Y:S01]  /*5130*/  VOTEU.ALL UP0, P1 ;  /* 0x0000000000ff7886 */ /* 0x000fe20000800000 */
[----:B------:R-:W-:Y:S01]  /*5140*/  UMOV UR20, UR36 ;  /* 0x0000002400147c82 */ /* 0x000fe20008000000 */
[----:B------:R-:W-:Y:S01]  /*5150*/  @!P1 R2UR UR4, R0 ;  /* 0x00000000000492ca */ /* 0x000fe200000e0000 */
[----:B------:R-:W-:Y:S06]  /*5160*/  @!P1 IMAD.MOV.U32 R0, RZ, RZ, 0x2000 ;  /* 0x00002000ff009424 */ /* 0x000fec00078e00ff */
[----:B------:R-:W-:Y:S06]  /*5170*/  IMAD.U32 R6, RZ, RZ, UR5 ;  /* 0x00000005ff067e24 */ /* 0x000fec000f8e00ff */
[----:B------:R-:W-:Y:S01]  /*5180*/  IMAD.U32 R7, RZ, RZ, UR4 ;  /* 0x00000004ff077e24 */ /* 0x000fe2000f8e00ff */
[----:B------:R-:W-:Y:S04]  /*5190*/  @!P1 R2UR UR4, R6 ;  /* 0x00000000060492ca */ /* 0x000fe800000e0000 */
[----:B------:R-:W-:Y:S11]  /*51a0*/  @!P1 R2UR UR5, R7 ;  /* 0x00000000070592ca */ /* 0x000ff600000e0000 */
[----:B------:R-:W-:Y:S02]  /*51b0*/  @!UPT UIADD3 URZ, UPT, UPT, URZ, URZ, URZ ;  /* 0x000000fffffff290 */ /* 0x000fe4000fffe0ff */
[----:B------:R2:W-:Y:S01]  /*51c0*/  @!UP0 UTMALDG.3D [UR16], [UR4], desc[UR6] ;  /* 0x00000610040085b4 */ /* 0x0005e20008011000 */
[----:B------:R2:W-:Y:S01]  /*51d0*/  @!P1 SYNCS.ARRIVE.TRANS64.RED.A0TR RZ, [UR21+0x80], R0 ;  /* 0x00008000ffff99a7 */ /* 0x0005e20008300415 */
[----:B------:R-:W-:Y:S01]  /*51e0*/  SYNCS.ARRIVE.TRANS64.RED.A1T0 RZ, [UR33], RZ ;  /* 0x000000ffffff79a7 */ /* 0x000fe20008100421 */
[----:B------:R-:W3:Y:S02]  /*51f0*/  SYNCS.PHASECHK.TRANS64.TRYWAIT P0, [UR21+0x98], R4 ;  /* 0x00009804ff0075a7 */ /* 0x000ee40008001115 */
[----:B--23--:R-:W-:Y:S05]  /*5200*/  @!P0 BRA `(.L_x_97) ;  /* 0x00000048007c8947 */ /* 0x00cfea0003800000 */
.L_x_171:
[----:B------:R-:W-:Y:S01]  /*5210*/  @!P1 IADD3 R2, P0, PT, R12, 0x580, RZ ;  /* 0x000005800c029810 */ /* 0x000fe20007f1e0ff */
[----:B------:R-:W-:Y:S01]  /*5220*/  VOTEU.ALL UP0, P1 ;  /* 0x0000000000ff7886 */ /* 0x000fe20000800000 */
[----:B------:R-:W-:Y:S01]  /*5230*/  UMOV UR6, 0x0 ;  /* 0x0000000000067882 */ /* 0x000fe20000000000 */
[----:B------:R-:W-:Y:S01]  /*5240*/  UMOV UR7, 0x10000000 ;  /* 0x1000000000077882 */ /* 0x000fe20000000000 */
[----:B------:R-:W-:Y:S01]  /*5250*/  @!P1 R2UR UR5, R2 ;  /* 0x00000000020592ca */ /* 0x000fe200000e0000 */
[----:B------:R-:W-:Y:S01]  /*5260*/  @!P1 IMAD.X R0, RZ, RZ, R13, P0 ;  /* 0x000000ffff009224 */ /* 0x000fe200000e060d */
[----:B------:R-:W-:Y:S01]  /*5270*/  @!UP0 UIADD3 UR10, UPT, UPT, UR18, 0x40, URZ ;  /* 0x00000040120a8890 */ /* 0x000fe2000fffe0ff */
[----:B------:R-:W-:Y:S01]  /*5280*/  ISETP.NE.AND P0, PT, R10, 0x2, PT ;  /* 0x000000020a00780c */ /* 0x000fe20003f05270 */
[----:B------:R-:W-:Y:S01]  /*5290*/  @!UP0 UIADD3 UR8, UPT, UPT, UR21, 0x2200, URZ ;  /* 0x0000220015088890 */ /* 0x000fe2000fffe0ff */
[----:B------:R-:W-:Y:S01]  /*52a0*/  LOP3.LUT R11, R11, 0x1, RZ, 0x3c, !PT ;  /* 0x000000010b0b7812 */ /* 0x000fe200078e3cff */
[----:B------:R-:W-:Y:S01]  /*52b0*/  @!UP0 UIADD3 UR9, UPT, UPT, UR21, 0x88, URZ ;  /* 0x0000008815098890 */ /* 0x000fe2000fffe0ff */
[----:B------:R-:W-:Y:S01]  /*52c0*/  @!P1 R2UR UR4, R0 ;  /* 0x00000000000492ca */ /* 0x000fe200000e0000 */
[----:B------:R-:W-:Y:S01]  /*52d0*/  VOTEU.ALL UP0, P1 ;  /* 0x0000000000ff7886 */ /* 0x000fe20000800000 */
[----:B------:R-:W-:Y:S01]  /*52e0*/  UMOV UR11, UR19 ;  /* 0x00000013000b7c82 */ /* 0x000fe20008000000 */
[----:B------:R-:W-:Y:S01]  /*52f0*/  UMOV UR12, UR36 ;  /* 0x00000024000c7c82 */ /* 0x000fe20008000000 */
[----:B------:R-:W-:Y:S01]  /*5300*/  SEL R0, RZ, 0x1, P0 ;  /* 0x00000001ff007807 */ /* 0x000fe20000000000 */
[----:B------:R-:W-:Y:S01]  /*5310*/  UIADD3 UR32, UPT, UPT, UR13, UR62, URZ ;  /* 0x0000003e0d207290 */ /* 0x000fe2000fffe0ff */
[----:B--2---:R-:W-:Y:S01]  /*5320*/  IMAD.U32 R4, RZ, RZ, UR5 ;  /* 0x00000005ff047e24 */ /* 0x004fe2000f8e00ff */
[----:B------:R-:W-:Y:S01]  /*5330*/  SEL R10, R10, RZ, P0 ;  /* 0x000000ff0a0a7207 */ /* 0x000fe20000000000 */
[----:B------:R-:W-:Y:S01]  /*5340*/  UIADD3 UR20, UPT, UPT, UR14, UR59, URZ ;  /* 0x0000003b0e147290 */ /* 0x000fe2000fffe0ff */
[----:B------:R-:W-:Y:S01]  /*5350*/  LOP3.LUT R9, R9, R0, RZ, 0x3c, !PT ;  /* 0x0000000009097212 */ /* 0x000fe200078e3cff */
[----:B------:R-:W-:Y:S01]  /*5360*/  UMOV UR36, UR26 ;  /* 0x0000001a00247c82 */ /* 0x000fe20008000000 */
[----:B------:R-:W-:Y:S02]  /*5370*/  UPLOP3.LUT UP4, UPT, UPT, UPT, UPT, 0x80, 0x8 ;  /* 0x000000000008789c */ /* 0x000fe40003f8f070 */
[----:B------:R-:W-:Y:S01]  /*5380*/  IMAD.U32 R5, RZ, RZ, UR4 ;  /* 0x00000004ff057e24 */ /* 0x000fe2000f8e00ff */
[----:B------:R-:W-:Y:S04]  /*5390*/  @!P1 R2UR UR4, R4 ;  /* 0x00000000040492ca */ /* 0x000fe800000e0000 */
[----:B------:R-:W-:Y:S11]  /*53a0*/  @!P1 R2UR UR5, R5 ;  /* 0x00000000050592ca */ /* 0x000ff600000e0000 */
[----:B------:R-:W-:Y:S02]  /*53b0*/  @!UPT UIADD3 URZ, UPT, UPT, URZ, URZ, URZ ;  /* 0x000000fffffff290 */ /* 0x000fe4000fffe0ff */
[----:B------:R2:W-:Y:S01]  /*53c0*/  @!UP0 UTMALDG.3D [UR8], [UR4], desc[UR6] ;  /* 0x00000608040085b4 */ /* 0x0005e20008011000 */
[----:B------:R2:W-:Y:S01]  /*53d0*/  @!P1 SYNCS.ARRIVE.TRANS64.RED.A0TR RZ, [UR21+0x88], R3 ;  /* 0x00008803ffff99a7 */ /* 0x0005e20008300415 */
[----:B------:R-:W-:Y:S01]  /*53e0*/  SYNCS.ARRIVE.TRANS64.RED.A1T0 RZ, [UR31], RZ ;  /* 0x000000ffffff79a7 */ /* 0x000fe2000810041f */
[----:B------:R-:W-:Y:S05]  /*53f0*/  BRA.U UP2, `(.L_x_98) ;  /* 0xfffffff502147547 */ /* 0x000fea000b83ffff */
[----:B--2---:R-:W-:-:S04]  /*5400*/  SHF.L.U32 R3, R11, 0x1f, RZ ;  /* 0x0000001f0b037819 */ /* 0x004fc800000006ff */
[----:B------:R-:W2:Y:S02]  /*5410*/  SYNCS.PHASECHK.TRANS64.TRYWAIT P0, [UR21+0x90], R3 ;  /* 0x00009003ff0075a7 */ /* 0x000ea40008001115 */
[----:B--2---:R-:W-:Y:S05]  /*5420*/  @!P0 BRA `(.L_x_99) ;  /* 0x00000048000c8947 */ /* 0x004fea0003800000 */
.L_x_173:
[----:B--2---:R-:W-:-:S07]  /*5430*/  MOV R0, UR21 ;  /* 0x0000001500007c02 */ /* 0x004fce0008000f00 */
.L_x_100:
[----:B--2---:R-:W-:-:S04]  /*5440*/  SHF.L.U32 R3, R11, 0x1f, RZ ;  /* 0x0000001f0b037819 */ /* 0x004fc800000006ff */
[----:B------:R2:W3:Y:S03]  /*5450*/  SYNCS.PHASECHK.TRANS64.TRYWAIT P0, [R0+URZ+0x98], R3 ;  /* 0x00009803000075a7 */ /* 0x0004e600080011ff */
[----:B---3--:R-:W-:Y:S05]  /*5460*/  @!P0 NANOSLEEP.SYNCS 0x989680 ;  /* 0x009896800000895d */ /* 0x008fea0003900000 */
[----:B------:R-:W3:Y:S02]  /*5470*/  @!P0 SYNCS.PHASECHK.TRANS64 P0, [R0+URZ+0x98], R3 ;  /* 0x00009803000085a7 */ /* 0x000ee400080010ff */
[----:B-1-3--:R-:W-:Y:S05]  /*5480*/  @P0 EXIT ;  /* 0x000000000000094d */ /* 0x00afea0003800000 */
[----:B------:R-:W-:Y:S05]  /*5490*/  BRA `(.L_x_100) ;  /* 0xfffffffc00e87947 */ /* 0x000fea000383ffff */
.L_x_89:
[----:B------:R-:W-:-:S06]  /*54a0*/  UISETP.GE.AND UP0, UPT, UR21, 0x4, UPT ;  /* 0x000000041500788c */ /* 0x000fcc000bf06270 */
[----:B------:R-:W-:-:S13]  /*54b0*/  PLOP3.LUT P0, PT, PT, PT, UP0, 0x80, 0x8 ;  /* 0x000000000008781c */ /* 0x000fda0003f0f008 */
[----:B-1----:R-:W-:Y:S05]  /*54c0*/  @!P0 EXIT ;  /* 0x000000000000894d */ /* 0x002fea0003800000 */
[----:B------:R-:W-:Y:S01]  /*54d0*/  BAR.SYNC.DEFER_BLOCKING 0x6, 0xa0 ;  /* 0x0182800000007b1d */ /* 0x000fe20000010000 */
[C---:B------:R-:W-:Y:S01]  /*54e0*/  IMAD.SHL.U32 R4, R170.reuse, 0x40, RZ ;  /* 0x00000040aa047824 */ /* 0x040fe200078e00ff */
[C---:B------:R-:W-:Y:S01]  /*54f0*/  LOP3.LUT R178, R170.reuse, 0x60, RZ, 0xc0, !PT ;  /* 0x00000060aab27812 */ /* 0x040fe200078ec0ff */
[C---:B------:R-:W-:Y:S01]  /*5500*/  IMAD.SHL.U32 R137, R170.reuse, 0x8, RZ ;  /* 0x00000008aa897824 */ /* 0x040fe200078e00ff */
[C---:B------:R-:W-:Y:S01]  /*5510*/  LOP3.LUT R176, R170.reuse, 0x2, RZ, 0xc0, !PT ;  /* 0x00000002aab07812 */ /* 0x040fe200078ec0ff */
[----:B------:R-:W-:Y:S01]  /*5520*/  IMAD.U32 R69, R170, 0x10000, RZ ;  /* 0x00010000aa457824 */ /* 0x000fe200078e00ff */
[----:B------:R-:W-:Y:S02]  /*5530*/  UMOV UR44, 0x400 ;  /* 0x00000400002c7882 */ /* 0x000fe40000000000 */
[----:B------:R-:W1:Y:S01]  /*5540*/  LDC.64 R156, c[0x0][0x8b0] ;  /* 0x00022c00ff9c7b82 */ /* 0x000e620000000a00 */
[----:B------:R-:W-:Y:S01]  /*5550*/  ULEA UR44, UR48, UR44, 0x18 ;  /* 0x0000002c302c7291 */ /* 0x000fe2000f8ec0ff */
[----:B------:R-:W-:Y:S01]  /*5560*/  LOP3.LUT R6, R4, 0x180, RZ, 0xc0, !PT ;  /* 0x0000018004067812 */ /* 0x000fe200078ec0ff */
[----:B------:R-:W-:Y:S01]  /*5570*/  HFMA2 R68, -RZ, RZ, 0, 0 ;  /* 0x00000000ff447431 */ /* 0x000fe200000001ff */
[----:B------:R-:W-:Y:S01]  /*5580*/  LOP3.LUT R69, R69, 0x600000, RZ, 0xc0, !PT ;  /* 0x0060000045457812 */ /* 0x000fe200078ec0ff */
[----:B------:R-:W-:Y:S01]  /*5590*/  UIADD3 UR4, UPT, UPT, UR44, 0x4200, URZ ;  /* 0x000042002c047890 */ /* 0x000fe2000fffe0ff */
[----:B------:R-:W-:Y:S01]  /*55a0*/  LOP3.LUT R137, R6, 0x30, R137, 0xf8, !PT ;  /* 0x0000003006897812 */ /* 0x000fe200078ef889 */
[----:B------:R-:W-:Y:S01]  /*55b0*/  IMAD.MOV.U32 R168, RZ, RZ, RZ ;  /* 0x000000ffffa87224 */ /* 0x000fe200078e00ff */
[----:B------:R-:W2:Y:S01]  /*55c0*/  LDC.64 R138, c[0x0][0x8a8] ;  /* 0x00022a00ff8a7b82 */ /* 0x000ea20000000a00 */
[----:B------:R-:W-:Y:S01]  /*55d0*/  LOP3.LUT R170, R170, 0x4, RZ, 0xc0, !PT ;  /* 0x00000004aaaa7812 */ /* 0x000fe200078ec0ff */
[----:B------:R-:W-:Y:S01]  /*55e0*/  IMAD.MOV.U32 R162, RZ, RZ, RZ ;  /* 0x000000ffffa27224 */ /* 0x000fe200078e00ff */
[----:B------:R-:W-:-:S02]  /*55f0*/  LOP3.LUT R137, R137, 0x1e40, R4, 0xf8, !PT ;  /* 0x00001e4089897812 */ /* 0x000fc400078ef804 */
[----:B------:R-:W-:Y:S01]  /*5600*/  CS2R R166, SRZ ;  /* 0x0000000000a67805 */ /* 0x000fe2000001ff00 */
[----:B------:R-:W-:Y:S01]  /*5610*/  IMAD.MOV.U32 R165, RZ, RZ, RZ ;  /* 0x000000ffffa57224 */ /* 0x000fe200078e00ff */
[----:B------:R-:W-:Y:S01]  /*5620*/  IADD3 R169, PT, PT, -R170, 0x2, RZ ;  /* 0x00000002aaa97810 */ /* 0x000fe20007ffe1ff */
[----:B------:R-:W-:Y:S01]  /*5630*/  IMAD.MOV R164, RZ, RZ, -R176 ;  /* 0x000000ffffa47224 */ /* 0x000fe200078e0ab0 */
[----:B------:R-:W-:Y:S01]  /*5640*/  IADD3 R171, PT, PT, R137, UR44, RZ ;  /* 0x0000002c89ab7c10 */ /* 0x000fe2000fffe0ff */
[----:B------:R-:W3:Y:S01]  /*5650*/  LDS R0, [UR44+0x160] ;  /* 0x0001602cff007984 */ /* 0x000ee20008000800 */
[----:B------:R-:W-:Y:S01]  /*5660*/  IMAD.MOV R163, RZ, RZ, -R170 ;  /* 0x000000ffffa37224 */ /* 0x000fe200078e0aaa */
[----:B------:R-:W-:Y:S01]  /*5670*/  MOV R177, UR4 ;  /* 0x0000000400b17c02 */ /* 0x000fe20008000f00 */
[----:B------:R-:W4:Y:S01]  /*5680*/  LDCU UR57, c[0x0][0x370] ;  /* 0x00006e00ff3977ac */ /* 0x000f220008000800 */
[----:B------:R-:W-:Y:S01]  /*5690*/  VIADD R171, R171, 0x200 ;  /* 0x00000200abab7836 */ /* 0x000fe20000000000 */
[----:B------:R-:W1:Y:S01]  /*56a0*/  LDCU UR43, c[0x0][0xb0c] ;  /* 0x00016180ff2b77ac */ /* 0x000e620008000800 */
[----:B------:R-:W1:Y:S01]  /*56b0*/  LDCU UR39, c[0x0][0xb30] ;  /* 0x00016600ff2777ac */ /* 0x000e620008000800 */
[----:B------:R-:W1:Y:S01]  /*56c0*/  LDCU.64 UR46, c[0x0][0x888] ;  /* 0x00011100ff2e77ac */ /* 0x000e620008000a00 */
[----:B------:R-:W1:Y:S01]  /*56d0*/  LDCU.64 UR40, c[0x0][0xb28] ;  /* 0x00016500ff2877ac */ /* 0x000e620008000a00 */
[----:B------:R-:W1:Y:S01]  /*56e0*/  LDCU.64 UR60, c[0x0][0x890] ;  /* 0x00011200ff3c77ac */ /* 0x000e620008000a00 */
[----:B------:R-:W1:Y:S01]  /*56f0*/  LDCU.128 UR52, c[0x0][0xb10] ;  /* 0x00016200ff3477ac */ /* 0x000e620008000c00 */
[----:B------:R-:W1:Y:S01]  /*5700*/  LDCU UR56, c[0x0][0x374] ;  /* 0x00006e80ff3877ac */ /* 0x000e620008000800 */
[----:B------:R-:W-:Y:S01]  /*5710*/  UIADD3 UR63, UPT, UPT, UR44, 0x200, URZ ;  /* 0x000002002c3f7890 */ /* 0x000fe2000fffe0ff */
[----:B-1234-:R-:W-:-:S11]  /*5720*/  IMAD.IADD R69, R0, 0x1, R69 ;  /* 0x0000000100457824 */ /* 0x01efd600078e0245 */
.L_x_127:
[C---:B------:R-:W-:Y:S02]  /*5730*/  LEA R3, R162.reuse, UR44, 0x3 ;  /* 0x0000002ca2037c11 */ /* 0x040fe4000f8e18ff */
[----:B------:R-:W-:Y:S02]  /*5740*/  SHF.L.U32 R0, R167, 0x1f, RZ ;  /* 0x0000001fa7007819 */ /* 0x000fe400000006ff */
[----:B------:R-:W-:Y:S02]  /*5750*/  LEA R5, R162, UR44, 0x4 ;  /* 0x0000002ca2057c11 */ /* 0x000fe4000f8e20ff */
[----:B-1----:R-:W1:Y:S02]  /*5760*/  SYNCS.PHASECHK.TRANS64.TRYWAIT P0, [R3+URZ+0xb0], R0 ;  /* 0x0000b000030075a7 */ /* 0x002e6400080011ff */
[----:B-1----:R-:W-:Y:S05]  /*5770*/  @!P0 BRA `(.L_x_101) ;  /* 0x0000004400508947 */ /* 0x002fea0003800000 */
.L_x_174:
        /* <DEDUP_REMOVED lines=11> */
[----:B------:R-:W-:Y:S01]  /*5830*/  PLOP3.LUT P0, PT, PT, PT, UP1, 0x80, 0x8 ;  /* 0x000000000008781c */ /* 0x000fe20003f0f018 */
[----:B------:R-:W-:Y:S11]  /*5840*/  UP2UR UR45, UPR, URZ, 0x2 ;  /* 0x00000002ff2d7883 */ /* 0x000ff60008000000 */
[----:B------:R-:W-:Y:S01]  /*5850*/  @!UPT UIADD3 URZ, UPT, UPT, URZ, URZ, URZ ;  /* 0x000000fffffff290 */ /* 0x000fe2000fffe0ff */
[----:B-1----:R-:W-:Y:S02]  /*5860*/  @P0 SHF.R.U32.HI R0, RZ, 0x10, R5 ;  /* 0x00000010ff000819 */ /* 0x002fe40000011605 */
        /* <DEDUP_REMOVED lines=12> */
[----:B------:R-:W2:Y:S01]  /*5930*/  LDCU UR12, c[0x0][0xb20] ;  /* 0x00016400ff0c77ac */ /* 0x000ea20008000800 */
[----:B------:R-:W-:Y:S02]  /*5940*/  UIMAD.WIDE.U32 UR4, UR56, UR55, URZ ;  /* 0x00000037380472a5 */ /* 0x000fe4000f8e00ff */
[----:B------:R-:W-:Y:S02]  /*5950*/  UIMAD.WIDE.U32 UR6, UR57, UR52, URZ ;  /* 0x00000034390672a5 */ /* 0x000fe4000f8e00ff */
[----:B------:R-:W-:Y:S02]  /*5960*/  UISETP.NE.AND UP0, UPT, UR54, 0x1, UPT ;  /* 0x000000013600788c */ /* 0x000fe4000bf05270 */
[----:B------:R-:W-:Y:S02]  /*5970*/  UIMAD.WIDE.U32 UR8, UR37, UR55, URZ ;  /* 0x00000037250872a5 */ /* 0x000fe4000f8e00ff */
[----:B------:R-:W-:Y:S02]  /*5980*/  UIMAD.WIDE.U32 UR10, UR38, UR52, URZ ;  /* 0x00000034260a72a5 */ /* 0x000fe4000f8e00ff */
[----:B------:R-:W-:Y:S02]  /*5990*/  UISETP.NE.AND UP1, UPT, UR43, 0x1, UPT ;  /* 0x000000012b00788c */ /* 0x000fe4000bf25270 */
[----:B------:R-:W-:Y:S01]  /*59a0*/  UISETP.NE.AND UP2, UPT, UR42, 0x1, UPT ;  /* 0x000000012a00788c */ /* 0x000fe2000bf45270 */
[----:B------:R-:W-:Y:S02]  /*59b0*/  UMOV UR4, UR5 ;  /* 0x0000000500047c82 */ /* 0x000fe40008000000 */
[----:B--2---:R-:W-:Y:S03]  /*59c0*/  USHF.R.U32.HI UR5, URZ, UR12, UR4 ;  /* 0x0000000cff057299 */ /* 0x004fe60008011604 */
[----:B------:R-:W-:Y:S02]  /*59d0*/  UMOV UR4, UR7 ;  /* 0x0000000700047c82 */ /* 0x000fe40008000000 */
[----:B------:R-:W-:Y:S02]  /*59e0*/  USHF.R.U32.HI UR7, URZ, UR53, UR4 ;  /* 0x00000035ff077299 */ /* 0x000fe40008011604 */
[----:B------:R-:W-:Y:S02]  /*59f0*/  USEL UR4, UR56, UR5, !UP0 ;  /* 0x0000000538047287 */ /* 0x000fe4000c000000 */
[----:B------:R-:W-:Y:S01]  /*5a00*/  USEL UR7, UR57, UR7, !UP1 ;  /* 0x0000000739077287 */ /* 0x000fe2000c800000 */
[----:B------:R-:W-:Y:S01]  /*5a10*/  UMOV UR5, UR9 ;  /* 0x0000000900057c82 */ /* 0x000fe20008000000 */
[----:B------:R-:W-:Y:S02]  /*5a20*/  UIMAD.WIDE.U32 UR8, UR4, UR40, URZ ;  /* 0x00000028040872a5 */ /* 0x000fe4000f8e00ff */
[----:B------:R-:W-:Y:S03]  /*5a30*/  USHF.R.U32.HI UR6, URZ, UR12, UR5 ;  /* 0x0000000cff067299 */ /* 0x000fe60008011605 */
[----:B------:R-:W-:Y:S01]  /*5a40*/  UMOV UR5, UR11 ;  /* 0x0000000b00057c82 */ /* 0x000fe20008000000 */
[----:B------:R-:W-:Y:S02]  /*5a50*/  UIMAD.WIDE.U32 UR10, UR7, UR40, URZ ;  /* 0x00000028070a72a5 */ /* 0x000fe4000f8e00ff */
[----:B------:R-:W-:Y:S02]  /*5a60*/  USHF.R.U32.HI UR12, URZ, UR53, UR5 ;  /* 0x00000035ff0c7299 */ /* 0x000fe40008011605 */
[----:B------:R-:W-:Y:S01]  /*5a70*/  USEL UR6, UR37, UR6, !UP0 ;  /* 0x0000000625067287 */ /* 0x000fe2000c000000 */
[----:B------:R-:W-:Y:S02]  /*5a80*/  UMOV UR5, UR9 ;  /* 0x0000000900057c82 */ /* 0x000fe40008000000 */
[----:B------:R-:W-:Y:S01]  /*5a90*/  UMOV UR10, UR11 ;  /* 0x0000000b000a7c82 */ /* 0x000fe20008000000 */
[----:B------:R-:W-:Y:S02]  /*5aa0*/  @UP2 USHF.R.U32.HI UR4, URZ, UR41, UR5 ;  /* 0x00000029ff042299 */ /* 0x000fe40008011605 */
[----:B------:R-:W-:Y:S02]  /*5ab0*/  @UP2 USHF.R.U32.HI UR7, URZ, UR41, UR10 ;  /* 0x00000029ff072299 */ /* 0x000fe4000801160a */
[----:B------:R-:W-:Y:S02]  /*5ac0*/  UIMAD UR4, UR42, UR4, URZ ;  /* 0x000000042a0472a4 */ /* 0x000fe4000f8e02ff */
[----:B------:R-:W-:Y:S02]  /*5ad0*/  UIMAD.WIDE.U32 UR10, UR6, UR40, URZ ;  /* 0x00000028060a72a5 */ /* 0x000fe4000f8e00ff */
[----:B------:R-:W-:Y:S02]  /*5ae0*/  USEL UR5, UR38, UR12, !UP1 ;  /* 0x0000000c26057287 */ /* 0x000fe4000c800000 */
[----:B------:R-:W-:Y:S02]  /*5af0*/  UIMAD UR8, UR42, UR7, URZ ;  /* 0x000000072a0872a4 */ /* 0x000fe4000f8e02ff */
[----:B------:R-:W-:Y:S03]  /*5b00*/  UISETP.GE.AND UP0, UPT, UR6, UR4, UPT ;  /* 0x000000040600728c */ /* 0x000fe6000bf06270 */
[----:B------:R-:W-:Y:S01]  /*5b10*/  UMOV UR4, UR11 ;  /* 0x0000000b00047c82 */ /* 0x000fe20008000000 */
[----:B------:R-:W-:Y:S02]  /*5b20*/  UISETP.GE.OR UP0, UPT, UR5, UR8, UP0 ;  /* 0x000000080500728c */ /* 0x000fe40008706670 */
[----:B------:R-:W-:Y:S02]  /*5b30*/  USHF.R.U32.HI UR4, URZ, UR41, UR4 ;  /* 0x00000029ff047299 */ /* 0x000fe40008011604 */
[----:B------:R-:W-:Y:S02]  /*5b40*/  UIMAD.WIDE.U32 UR8, UR5, UR40, URZ ;  /* 0x00000028050872a5 */ /* 0x000fe4000f8e00ff */
[----:B------:R-:W-:Y:S02]  /*5b50*/  USEL UR11, UR6, UR4, !UP2 ;  /* 0x00000004060b7287 */ /* 0x000fe4000d000000 */
[----:B------:R-:W-:Y:S02]  /*5b60*/  UIADD3 UR8, UPT, UPT, -UR5, URZ, URZ ;  /* 0x000000ff05087290 */ /* 0x000fe4000fffe1ff */
[----:B------:R-:W-:Y:S01]  /*5b70*/  UIADD3 UR10, UPT, UPT, -UR11, URZ, URZ ;  /* 0x000000ff0b0a7290 */ /* 0x000fe2000fffe1ff */
[----:B------:R-:W-:Y:S01]  /*5b80*/  @!UP0 UMOV UR4, UR9 ;  /* 0x0000000900048c82 */ /* 0x000fe20008000000 */
[----:B------:R-:W-:Y:S02]  /*5b90*/  UIADD3 UR9, UPT, UPT, -UR6, URZ, URZ ;  /* 0x000000ff06097290 */ /* 0x000fe4000fffe1ff */
[----:B------:R-:W-:Y:S02]  /*5ba0*/  @!UP0 USHF.R.U32.HI UR4, URZ, UR41, UR4 ;  /* 0x00000029ff048299 */ /* 0x000fe40008011604 */
[----:B------:R-:W-:Y:S02]  /*5bb0*/  UIMAD UR10, UR42, UR10, UR6 ;  /* 0x0000000a2a0a72a4 */ /* 0x000fe4000f8e0206 */
[----:B------:R-:W-:Y:S04]  /*5bc0*/  @!UP0 USEL UR4, UR5, UR4, !UP2 ;  /* 0x0000000405048287 */ /* 0x000fe8000d000000 */
[----:B------:R-:W-:Y:S02]  /*5bd0*/  @!UP0 UIMAD UR10, UR7, UR10, UR4 ;  /* 0x0000000a070a82a4 */ /* 0x000fe4000f8e0204 */
[----:B------:R-:W-:Y:S02]  /*5be0*/  @!UP0 UIADD3 UR11, UPT, UPT, UR11, -UR4, URZ ;  /* 0x800000040b0b8290 */ /* 0x000fe4000fffe0ff */
[----:B------:R-:W-:Y:S02]  /*5bf0*/  UIMAD UR7, UR43, UR8, UR38 ;  /* 0x000000082b0772a4 */ /* 0x000fe4000f8e0226 */
[----:B------:R-:W-:Y:S02]  /*5c00*/  @!UP0 UIMAD UR6, UR11, UR42, UR5 ;  /* 0x0000002a0b0682a4 */ /* 0x000fe4000f8e0205 */
[----:B------:R-:W-:Y:S01]  /*5c10*/  UIMAD UR4, UR54, UR9, UR37 ;  /* 0x00000009360472a4 */ /* 0x000fe2000f8e0225 */
[----:B------:R-:W-:Y:S02]  /*5c20*/  @!UP0 UMOV UR5, UR10 ;  /* 0x0000000a00058c82 */ /* 0x000fe40008000000 */
[----:B------:R-:W-:Y:S02]  /*5c30*/  UIMAD UR38, UR5, UR43, UR7 ;  /* 0x0000002b052672a4 */ /* 0x000fe4000f8e0207 */
[----:B------:R-:W-:Y:S11]  /*5c40*/  UIMAD UR37, UR6, UR54, UR4 ;  /* 0x00000036062572a4 */ /* 0x000ff6000f8e0204 */
[----:B------:R-:W-:Y:S01]  /*5c50*/  @!UPT UIADD3 URZ, UPT, UPT, URZ, URZ, URZ ;  /* 0x000000fffffff290 */ /* 0x000fe2000fffe0ff */
.L_x_102:
[----:B------:R-:W-:Y:S01]  /*5c60*/  UISETP.NE.AND UP0, UPT, UR39, 0x1, UPT ;  /* 0x000000012700788c */ /* 0x000fe2000bf05270 */
[----:B------:R-:W-:Y:S01]  /*5c70*/  IADD3 R162, PT, PT, R162, 0x1, RZ ;  /* 0x00000001a2a27810 */ /* 0x000fe20007ffe0ff */
[----:B------:R-:W-:Y:S02]  /*5c80*/  USHF.L.U32 UR50, UR20, 0x7, URZ ;  /* 0x0000000714327899 */ /* 0x000fe400080006ff */
[----:B------:R-:W-:Y:S07]  /*5c90*/  USHF.L.U32 UR49, UR32, 0x7, URZ ;  /* 0x0000000720317899 */ /* 0x000fee00080006ff */
[----:B------:R-:W2:Y:S01]  /*5ca0*/  @!UP0 LDCU.128 UR12, c[0x0][0xb10] ;  /* 0x00016200ff0c87ac */ /* 0x000ea20008000c00 */
[----:B------:R-:W3:Y:S01]  /*5cb0*/  @!UP0 LDCU UR5, c[0x0][0xb0c] ;  /* 0x00016180ff0587ac */ /* 0x000ee20008000800 */
[----:B------:R-:W4:Y:S01]  /*5cc0*/  @!UP0 LDCU UR10, c[0x0][0xb20] ;  /* 0x00016400ff0a87ac */ /* 0x000f220008000800 */
[----:B--2---:R-:W-:Y:S02]  /*5cd0*/  UIMAD.WIDE.U32 UR8, UR38, UR12, URZ ;  /* 0x0000000c260872a5 */ /* 0x004fe4000f8e00ff */
[----:B------:R-:W-:Y:S02]  /*5ce0*/  UIMAD.WIDE.U32 UR6, UR37, UR15, URZ ;  /* 0x0000000f250672a5 */ /* 0x000fe4000f8e00ff */
[----:B------:R-:W-:Y:S03]  /*5cf0*/  @!UP0 UISETP.NE.AND UP1, UPT, UR14, 0x1, UPT ;  /* 0x000000010e00888c */ /* 0x000fe6000bf25270 */
[----:B------:R-:W-:Y:S01]  /*5d00*/  @!UP0 UMOV UR4, UR9 ;  /* 0x0000000900048c82 */ /* 0x000fe20008000000 */
[----:B---3--:R-:W-:Y:S02]  /*5d10*/  @!UP0 UISETP.NE.AND UP2, UPT, UR5, 0x1, UPT ;  /* 0x000000010500888c */ /* 0x008fe4000bf45270 */
[----:B------:R-:W-:Y:S01]  /*5d20*/  @!UP0 USHF.R.U32.HI UR4, URZ, UR13, UR4 ;  /* 0x0000000dff048299 */ /* 0x000fe20008011604 */
[----:B------:R-:W-:Y:S02]  /*5d30*/  @!UP0 UMOV UR6, UR7 ;  /* 0x0000000700068c82 */ /* 0x000fe40008000000 */
[----:B----4-:R-:W-:Y:S02]  /*5d40*/  @!UP0 USHF.R.U32.HI UR6, URZ, UR10, UR6 ;  /* 0x0000000aff068299 */ /* 0x010fe40008011606 */
[----:B------:R-:W-:Y:S02]  /*5d50*/  @!UP0 USEL UR7, UR38, UR4, !UP2 ;  /* 0x0000000426078287 */ /* 0x000fe4000d000000 */
[----:B------:R-:W-:Y:S04]  /*5d60*/  @!UP0 USEL UR6, UR37, UR6, !UP1 ;  /* 0x0000000625068287 */ /* 0x000fe8000c800000 */
[----:B------:R-:W-:Y:S02]  /*5d70*/  @!UP0 UIADD3 UR4, UPT, UPT, -UR7, UR6, URZ ;  /* 0x0000000607048290 */ /* 0x000fe4000fffe1ff */
[----:B------:R-:W-:Y:S02]  /*5d80*/  @!UP0 UIADD3 UR6, UPT, UPT, UR7, -UR6, URZ ;  /* 0x8000000607068290 */ /* 0x000fe4000fffe0ff */
[----:B------:R-:W-:Y:S02]  /*5d90*/  @!UP0 UIMAD UR38, UR4, UR5, UR38 ;  /* 0x00000005042682a4 */ /* 0x000fe4000f8e0226 */
[----:B------:R-:W-:Y:S02]  /*5da0*/  @!UP0 UIMAD UR37, UR6, UR14, UR37 ;  /* 0x0000000e062582a4 */ /* 0x000fe4000f8e0225 */
[----:B------:R-:W-:Y:S09]  /*5db0*/  ULOP3.LUT UP0, URZ, UR63, 0x1b0, URZ, 0xc0, !UPT ;  /* 0x000001b03fff7892 */ /* 0x000ff2000f80c0ff */
[----:B------:R-:W-:Y:S05]  /*5dc0*/  BRA.U !UP0, `(.L_x_103) ;  /* 0x0000000108407547 */ /* 0x000fea000b800000 */
[----:B------:R-:W2:Y:S01]  /*5dd0*/  LDCU.64 UR8, c[0x4][0x80] ;  /* 0x01001000ff0877ac */ /* 0x000ea20008000a00 */
[----:B------:R-:W-:Y:S01]  /*5de0*/  MOV R3, 0x0 ;  /* 0x0000000000037802 */ /* 0x000fe20000000f00 */
[----:B------:R-:W-:Y:S02]  /*5df0*/  HFMA2 R12, -RZ, RZ, 0, 5.9604644775390625e-08 ;  /* 0x00000001ff0c7431 */ /* 0x000fe400000001ff */
[----:B------:R-:W-:Y:S02]  /*5e00*/  IMAD.MOV.U32 R8, RZ, RZ, 0x70 ;  /* 0x00000070ff087424 */ /* 0x000fe400078e00ff */
[----:B------:R-:W-:Y:S01]  /*5e10*/  IMAD.MOV.U32 R13, RZ, RZ, RZ ;  /* 0x000000ffff0d7224 */ /* 0x000fe200078e00ff */
[----:B------:R-:W3:Y:S01]  /*5e20*/  LDCU.64 UR6, c[0x4][0x88] ;  /* 0x01001100ff0677ac */ /* 0x000ee20008000a00 */
[----:B------:R-:W4:Y:S01]  /*5e30*/  LDC.64 R2, c[0x4][R3] ;  /* 0x0100000003027b82 */ /* 0x000f220000000a00 */
[----:B------:R-:W1:Y:S01]  /*5e40*/  LDCU.64 UR4, c[0x4][0x8] ;  /* 0x01000100ff0477ac */ /* 0x000e620008000a00 */
[----:B--2---:R-:W-:Y:S01]  /*5e50*/  MOV R5, UR9 ;  /* 0x0000000900057c02 */ /* 0x004fe20008000f00 */
[----:B------:R-:W-:Y:S01]  /*5e60*/  IMAD.U32 R4, RZ, RZ, UR8 ;  /* 0x00000008ff047e24 */ /* 0x000fe2000f8e00ff */
[----:B---3--:R-:W-:Y:S01]  /*5e70*/  MOV R7, UR7 ;  /* 0x0000000700077c02 */ /* 0x008fe20008000f00 */
[----:B------:R-:W-:Y:S01]  /*5e80*/  IMAD.U32 R6, RZ, RZ, UR6 ;  /* 0x00000006ff067e24 */ /* 0x000fe2000f8e00ff */
[----:B-1----:R-:W-:Y:S01]  /*5e90*/  MOV R11, UR5 ;  /* 0x00000005000b7c02 */ /* 0x002fe20008000f00 */
[----:B------:R-:W-:Y:S02]  /*5ea0*/  IMAD.U32 R10, RZ, RZ, UR4 ;  /* 0x00000004ff0a7e24 */ /* 0x000fe4000f8e00ff */
[----:B------:R-:W-:Y:S07]  /*5eb0*/  LEPC R20, `(.L_x_103) ;  /* 0x000000001014794e */ /* 0x000fee0000000000 */
[----:B----45:R-:W-:Y:S05]  /*5ec0*/  CALL.ABS.NOINC R2 ;  /* 0x0000000002007343 */ /* 0x030fea0003c00000 */
.L_x_103:
[----:B------:R-:W-:Y:S01]  /*5ed0*/  LOP3.LUT P0, RZ, R177, 0x1b0, RZ, 0xc0, !PT ;  /* 0x000001b0b1ff7812 */ /* 0x000fe2000780c0ff */
[----:B------:R-:W-:Y:S11]  /*5ee0*/  BSSY.RECONVERGENT B6, `(.L_x_104) ;  /* 0x0000013000067945 */ /* 0x000ff60003800200 */
[----:B------:R-:W-:Y:S01]  /*5ef0*/  @!UPT UIADD3 URZ, UPT, UPT, URZ, URZ, URZ ;  /* 0x000000fffffff290 */ /* 0x000fe2000fffe0ff */
[----:B------:R-:W-:Y:S05]  /*5f00*/  @!P0 BRA `(.L_x_105) ;  /* 0x0000000000408947 */ /* 0x000fea0003800000 */
        /* <DEDUP_REMOVED lines=16> */
.L_x_105:
[----:B------:R-:W-:Y:S05]  /*6010*/  BSYNC.RECONVERGENT B6 ;  /* 0x0000000000067941 */ /* 0x000fea0003800200 */
.L_x_104:
[----:B------:R-:W-:Y:S01]  /*6020*/  R2UR UR4, R160 ;  /* 0x00000000a00472ca */ /* 0x000fe200000e0000 */
[----:B------:R-:W-:Y:S01]  /*6030*/  UISETP.NE.U32.AND UP0, UPT, UR60, URZ, UPT ;  /* 0x000000ff3c00728c */ /* 0x000fe2000bf05070 */
[----:B------:R-:W-:Y:S02]  /*6040*/  ISETP.NE.U32.AND P4, PT, R156, RZ, PT ;  /* 0x000000ff9c00720c */ /* 0x000fe40003f85070 */
[----:B------:R-:W-:Y:S01]  /*6050*/  ISETP.NE.U32.AND P2, PT, RZ, UR46, PT ;  /* 0x0000002eff007c0c */ /* 0x000fe2000bf45070 */
[----:B------:R-:W-:Y:S01]  /*6060*/  UISETP.NE.AND.EX UP1, UPT, UR61, URZ, UPT, UP0 ;  /* 0x000000ff3d00728c */ /* 0x000fe2000bf25300 */
[----:B------:R-:W-:Y:S01]  /*6070*/  ISETP.NE.AND.EX P4, PT, R157, RZ, PT, P4 ;  /* 0x000000ff9d00720c */ /* 0x000fe20003f85340 */
[----:B------:R-:W-:Y:S01]  /*6080*/  UPLOP3.LUT UP0, UPT, UPT, UPT, UPT, 0x40, 0x4 ;  /* 0x000000000004789c */ /* 0x000fe20003f0e870 */
[----:B------:R-:W-:Y:S05]  /*6090*/  ISETP.NE.AND.EX P2, PT, RZ, UR47, PT, P2 ;  /* 0x0000002fff007c0c */ /* 0x000fea000bf45320 */
[----:B------:R-:W-:Y:S06]  /*60a0*/  UISETP.NE.AND UP2, UPT, UR4, URZ, UPT ;  /* 0x000000ff0400728c */ /* 0x000fec000bf45270 */
[----:B------:R-:W-:Y:S05]  /*60b0*/  PLOP3.LUT P1, PT, PT, PT, UP2, 0x80, 0x8 ;  /* 0x000000000008781c */ /* 0x000fea0003f2f028 */
[----:B------:R-:W-:Y:S06]  /*60c0*/  @UP2 UPLOP3.LUT UP0, UPT, UPT, UPT, UP1, 0x80, 0x8 ;  /* 0x000000000008289c */ /* 0x000fec0003f0f010 */
[----:B------:R-:W-:Y:S01]  /*60d0*/  PLOP3.LUT P0, PT, PT, PT, UP0, 0x80, 0x8 ;  /* 0x000000000008781c */ /* 0x000fe20003f0f008 */
[----:B------:R-:W-:Y:S01]  /*60e0*/  @!UPT UIADD3 URZ, UPT, UPT, URZ, URZ, URZ ;  /* 0x000000fffffff290 */ /* 0x000fe2000fffe0ff */
[----:B------:R-:W-:Y:S11]  /*60f0*/  BRA.U !UP1, `(.L_x_106) ;  /* 0x00000001093c7547 */ /* 0x000ff6000b800000 */
[----:B------:R-:W-:Y:S01]  /*6100*/  UISETP.NE.U32.AND UP0, UPT, UR46, URZ, UPT ;  /* 0x000000ff2e00728c */ /* 0x000fe2000bf05070 */
[----:B-1----:R-:W-:Y:S01]  /*6110*/  HFMA2 R0, -RZ, RZ, 0, 5.9604644775390625e-08 ;  /* 0x00000001ff007431 */ /* 0x002fe200000001ff */
[----:B------:R-:W1:Y:S01]  /*6120*/  LDCU.64 UR8, c[0x0][0x358] ;  /* 0x00006b00ff0877ac */ /* 0x000e620008000a00 */
[----:B------:R-:W-:Y:S01]  /*6130*/  IMAD.MOV.U32 R158, RZ, RZ, 0x1 ;  /* 0x00000001ff9e7424 */ /* 0x000fe200078e00ff */
[----:B------:R-:W-:Y:S06]  /*6140*/  UISETP.NE.AND.EX UP0, UPT, UR47, URZ, UPT, UP0 ;  /* 0x000000ff2f00728c */ /* 0x000fec000bf05300 */
[----:B------:R-:W-:Y:S05]  /*6150*/  PLOP3.LUT P3, PT, PT, PT, UP0, 0x80, 0x8 ;  /* 0x000000000008781c */ /* 0x000fea0003f6f008 */
[----:B------:R-:W2:Y:S01]  /*6160*/  @UP0 LDCU.64 UR4, c[0x0][0x888] ;  /* 0x00011100ff0407ac */ /* 0x000ea20008000a00 */
[----:B------:R-:W-:Y:S07]  /*6170*/  @UP0 UIMAD UR6, UR36, UR60, URZ ;  /* 0x0000003c240602a4 */ /* 0x000fee000f8e02ff */
[----:B------:R-:W-:Y:S01]  /*6180*/  @!P3 PRMT R158, R0, 0x7610, R158 ;  /* 0x00007610009eb816 */ /* 0x000fe2000000009e */
[----:B--2---:R-:W-:Y:S06]  /*6190*/  @UP0 UIMAD.WIDE UR4, UR6, 0x4, UR4 ;  /* 0x00000004060408a5 */ /* 0x004fec000f8e0204 */
[----:B------:R-:W-:Y:S01]  /*61a0*/  IMAD.U32 R2, RZ, RZ, UR4 ;  /* 0x00000004ff027e24 */ /* 0x000fe2000f8e00ff */
[----:B------:R-:W-:Y:S04]  /*61b0*/  MOV R3, UR5 ;  /* 0x0000000500037c02 */ /* 0x000fe80008000f00 */
[----:B------:R-:W2:Y:S01]  /*61c0*/  @!UP0 LDCU UR4, c[0x0][0x880] ;  /* 0x00011000ff0487ac */ /* 0x000ea20008000800 */
[----:B-1---5:R3:W5:Y:S02]  /*61d0*/  @P3 LDG.E R73, desc[UR8][R2.64] ;  /* 0x0000000802493981 */ /* 0x022764000c1e1900 */
[----:B--23--:R-:W-:Y:S02]  /*61e0*/  @!P3 IMAD.U32 R73, RZ, RZ, UR4 ;  /* 0x00000004ff49be24 */ /* 0x00cfe4000f8e00ff */
.L_x_106:
[----:B------:R-:W-:Y:S05]  /*61f0*/  @!P4 BRA `(.L_x_107) ;  /* 0x000000000024c947 */ /* 0x000fea0003800000 */
[----:B------:R-:W-:Y:S01]  /*6200*/  ISETP.NE.U32.AND P3, PT, R138, RZ, PT ;  /* 0x000000ff8a00720c */ /* 0x000fe20003f65070 */
[----:B------:R-:W2:Y:S03]  /*6210*/  LDCU.64 UR4, c[0x0][0x358] ;  /* 0x00006b00ff0477ac */ /* 0x000ea60008000a00 */
[----:B------:R-:W-:Y:S11]  /*6220*/  ISETP.NE.AND.EX P3, PT, R139, RZ, PT, P3 ;  /* 0x000000ff8b00720c */ /* 0x000ff60003f65330 */
[----:B------:R-:W-:Y:S02]  /*6230*/  @!UPT UIADD3 URZ, UPT, UPT, URZ, URZ, URZ ;  /* 0x000000fffffff290 */ /* 0x000fe4000fffe0ff */
[----:B------:R-:W3:Y:S01]  /*6240*/  @P3 LDC.64 R2, c[0x0][0x8a8] ;  /* 0x00022a00ff023b82 */ /* 0x000ee20000000a00 */
[----:B-1----:R-:W-:Y:S04]  /*6250*/  @P3 IMAD R0, R156, UR36, RZ ;  /* 0x000000249c003c24 */ /* 0x002fe8000f8e02ff */
[----:B---3--:R-:W-:Y:S05]  /*6260*/  @P3 IMAD.WIDE R2, R0, 0x4, R2 ;  /* 0x0000000400023825 */ /* 0x008fea00078e0202 */
[----:B--2--5:R2:W5:Y:S02]  /*6270*/  @P3 LDG.E R70, desc[UR4][R2.64] ;  /* 0x0000000402463981 */ /* 0x024564000c1e1900 */
[----:B--2---:R-:W3:Y:S02]  /*6280*/  @!P3 LDC R70, c[0x0][0x8a0] ;  /* 0x00022800ff46bb82 */ /* 0x004ee40000000800 */
.L_x_107:
[----:B-----5:R-:W-:Y:S01]  /*6290*/  FSETP.NEU.AND P4, PT, R73, RZ, PT ;  /* 0x000000ff4900720b */ /* 0x020fe20003f8d000 */
[----:B------:R-:W-:Y:S01]  /*62a0*/  BSSY B1, `(.L_x_108) ;  /* 0x0000047000017945 */ /* 0x000fe20003800000 */
[----:B------:R-:W-:Y:S01]  /*62b0*/  SEL R5, RZ, 0xffffffff, P2 ;  /* 0xffffffffff057807 */ /* 0x000fe20001000000 */
[----:B------:R-:W-:Y:S01]  /*62c0*/  IMAD.MOV.U32 R186, RZ, RZ, 0x1 ;  /* 0x00000001ffba7424 */ /* 0x000fe200078e00ff */
[----:B------:R-:W-:Y:S01]  /*62d0*/  LOP3.LUT P3, RZ, R158, 0xff, RZ, 0xc0, !PT ;  /* 0x000000ff9eff7812 */ /* 0x000fe2000786c0ff */
[----:B------:R-:W-:Y:S01]  /*62e0*/  IMAD R71, R68, 0x80, R69 ;  /* 0x0000008044477824 */ /* 0x000fe200078e0245 */
[----:B-1----:R-:W-:Y:S02]  /*62f0*/  @P1 SEL R0, RZ, 0xffffffff, P4 ;  /* 0xffffffffff001807 */ /* 0x002fe40002000000 */
[----:B------:R-:W-:Y:S02]  /*6300*/  CS2R R154, SRZ ;  /* 0x00000000009a7805 */ /* 0x000fe4000001ff00 */
[----:B------:R-:W-:Y:S02]  /*6310*/  LEA R3, R166, UR44, 0x3 ;  /* 0x0000002ca6037c11 */ /* 0x000fe4000f8e18ff */
[----:B------:R-:W-:Y:S02]  /*6320*/  CS2R R152, SRZ ;  /* 0x0000000000987805 */ /* 0x000fe4000001ff00 */
[----:B------:R-:W-:Y:S02]  /*6330*/  @P0 SEL R0, R5, R0, !P3 ;  /* 0x0000000005000207 */ /* 0x000fe40005800000 */
[----:B------:R-:W-:Y:S02]  /*6340*/  CS2R R150, SRZ ;  /* 0x0000000000967805 */ /* 0x000fe4000001ff00 */
[----:B------:R-:W-:Y:S02]  /*6350*/  LEA R161, R68, UR44, 0x3 ;  /* 0x0000002c44a17c11 */ /* 0x000fe4000f8e18ff */
[----:B------:R-:W-:Y:S02]  /*6360*/  CS2R R148, SRZ ;  /* 0x0000000000947805 */ /* 0x000fe4000001ff00 */
[----:B------:R-:W-:Y:S02]  /*6370*/  @P1 LOP3.LUT R0, R0, 0x1, RZ, 0xc0, !PT ;  /* 0x0000000100001812 */ /* 0x000fe400078ec0ff */
[----:B------:R-:W-:Y:S02]  /*6380*/  CS2R R146, SRZ ;  /* 0x0000000000927805 */ /* 0x000fe4000001ff00 */
[----:B------:R-:W-:Y:S02]  /*6390*/  SHF.L.U32 R4, R168, 0x1f, RZ ;  /* 0x0000001fa8047819 */ /* 0x000fe400000006ff */
[----:B------:R-:W-:Y:S02]  /*63a0*/  CS2R R144, SRZ ;  /* 0x0000000000907805 */ /* 0x000fe4000001ff00 */
[----:B------:R-:W-:Y:S02]  /*63b0*/  ISETP.NE.U32.OR P6, PT, R0, 0x1, !P1 ;  /* 0x000000010000780c */ /* 0x000fe40004fc5470 */
[----:B------:R-:W-:Y:S02]  /*63c0*/  CS2R R142, SRZ ;  /* 0x00000000008e7805 */ /* 0x000fe4000001ff00 */
[----:B------:R-:W-:Y:S02]  /*63d0*/  PLOP3.LUT P2, PT, PT, PT, UP1, 0x80, 0x8 ;  /* 0x000000000008781c */ /* 0x000fe40003f4f018 */
[----:B------:R-:W-:Y:S02]  /*63e0*/  CS2R R140, SRZ ;  /* 0x00000000008c7805 */ /* 0x000fe4000001ff00 */
[----:B------:R-:W-:Y:S02]  /*63f0*/  SEL R0, RZ, 0xffffffff, P4 ;  /* 0xffffffffff007807 */ /* 0x000fe40002000000 */
[----:B------:R-:W-:Y:S03]  /*6400*/  P2R R172, PR, RZ, 0x40 ;  /* 0x00000040ffac7803 */ /* 0x000fe60000000000 */
[----:B------:R-:W-:Y:S04]  /*6410*/  @P6 SHF.L.U32 R2, R165, 0x1f, RZ ;  /* 0x0000001fa5026819 */ /* 0x000fe800000006ff */
[----:B------:R-:W-:Y:S01]  /*6420*/  @P2 SEL R0, R5, R0, !P3 ;  /* 0x0000000005002207 */ /* 0x000fe20005800000 */
[----:B------:R-:W1:Y:S03]  /*6430*/  @P6 SYNCS.PHASECHK.TRANS64.TRYWAIT P1, [R3+URZ+0x80], R2 ;  /* 0x00008002030065a7 */ /* 0x000e6600080211ff */
[----:B------:R-:W-:Y:S04]  /*6440*/  LOP3.LUT R0, R0, 0x1, RZ, 0xc0, !PT ;  /* 0x0000000100007812 */ /* 0x000fe800078ec0ff */
[----:B------:R-:W-:Y:S04]  /*6450*/  ISETP.NE.U32.AND P5, PT, R0, 0x1, PT ;  /* 0x000000010000780c */ /* 0x000fe80003fa5070 */
[----:B------:R-:W-:Y:S01]  /*6460*/  P2R R187, PR, RZ, 0x20 ;  /* 0x00000020ffbb7803 */ /* 0x000fe20000000000 */
[----:B------:R2:W4:Y:S01]  /*6470*/  SYNCS.PHASECHK.TRANS64.TRYWAIT P0, [R161+URZ+0xd0], R4 ;  /* 0x0000d004a10075a7 */ /* 0x00052200080011ff */
[----:B-1----:R-:W-:Y:S01]  /*6480*/  @P6 SEL R186, RZ, 0x1, !P1 ;  /* 0x00000001ffba6807 */ /* 0x002fe20004800000 */
[----:B--2---:R-:W-:Y:S06]  /*6490*/  @!P6 BRA `(.L_x_109) ;  /* 0x00000000009ce947 */ /* 0x004fec0003800000 */
[----:B------:R-:W-:Y:S01]  /*64a0*/  @P5 IMAD R7, R166, 0x2000, R171 ;  /* 0x00002000a6075824 */ /* 0x000fe200078e02ab */
[----:B------:R-:W1:Y:S01]  /*64b0*/  S2R R0, SR_CgaCtaId ;  /* 0x0000000000007919 */ /* 0x000e620000008800 */
[----:B------:R-:W-:Y:S01]  /*64c0*/  ISETP.NE.AND P1, PT, R186, RZ, PT ;  /* 0x000000ffba00720c */ /* 0x000fe20003f25270 */
[----:B------:R-:W-:Y:S01]  /*64d0*/  BSSY B0, `(.L_x_110) ;  /* 0x0000010000007945 */ /* 0x000fe20003800000 */
[--C-:B------:R-:W-:Y:S01]  /*64e0*/  @P5 IMAD R8, R176, -0x10, R7.reuse ;  /* 0xfffffff0b0085824 */ /* 0x100fe200078e0207 */
[----:B------:R-:W-:Y:S01]  /*64f0*/  CS2R R142, SRZ ;  /* 0x00000000008e7805 */ /* 0x000fe2000001ff00 */
[----:B------:R-:W-:Y:S01]  /*6500*/  @P5 IMAD R6, R170, -0x10, R7 ;  /* 0xfffffff0aa065824 */ /* 0x000fe200078e0207 */
[----:B------:R-:W-:Y:S01]  /*6510*/  CS2R R140, SRZ ;  /* 0x00000000008c7805 */ /* 0x000fe2000001ff00 */
[----:B------:R-:W-:Y:S01]  /*6520*/  @P5 IMAD R5, R169, 0x10, R8 ;  /* 0x00000010a9055824 */ /* 0x000fe200078e0208 */
[----:B------:R-:W-:Y:S02]  /*6530*/  CS2R R150, SRZ ;  /* 0x0000000000967805 */ /* 0x000fe4000001ff00 */
[----:B------:R-:W-:Y:S02]  /*6540*/  CS2R R148, SRZ ;  /* 0x0000000000947805 */ /* 0x000fe4000001ff00 */
[----:B------:R-:W-:Y:S02]  /*6550*/  CS2R R146, SRZ ;  /* 0x0000000000927805 */ /* 0x000fe4000001ff00 */
[----:B------:R-:W-:Y:S02]  /*6560*/  CS2R R144, SRZ ;  /* 0x0000000000907805 */ /* 0x000fe4000001ff00 */
[----:B------:R-:W-:Y:S02]  /*6570*/  CS2R R154, SRZ ;  /* 0x00000000009a7805 */ /* 0x000fe4000001ff00 */
[----:B------:R-:W-:Y:S01]  /*6580*/  CS2R R152, SRZ ;  /* 0x0000000000987805 */ /* 0x000fe2000001ff00 */
[----:B------:R-:W-:Y:S06]  /*6590*/  @P1 BRA `(.L_x_111) ;  /* 0x00000000000c1947 */ /* 0x000fec0003800000 */
[----:B------:R-:W-:Y:S04]  /*65a0*/  SHF.L.U32 R2, R165, 0x1f, RZ ;  /* 0x0000001fa5027819 */ /* 0x000fe800000006ff */
[----:B------:R-:W2:Y:S02]  /*65b0*/  SYNCS.PHASECHK.TRANS64.TRYWAIT P1, [R3+URZ+0x80], R2 ;  /* 0x00008002030075a7 */ /* 0x000ea400080211ff */
[----:B--2---:R-:W-:Y:S05]  /*65c0*/  @!P1 BRA `(.L_x_112) ;  /* 0x0000003400d09947 */ /* 0x004fea0003800000 */
.L_x_111:
[----:B------:R-:W-:Y:S05]  /*65d0*/  BSYNC B0 ;  /* 0x0000000000007941 */ /* 0x000fea0003800000 */
.L_x_110:
[----:B------:R-:W-:Y:S01]  /*65e0*/  ISETP.NE.AND P1, PT, R187, RZ, PT ;  /* 0x000000ffbb00720c */ /* 0x000fe20003f25270 */
[----:B--2---:R-:W-:Y:S02]  /*65f0*/  VIADD R3, R3, 0x90 ;  /* 0x0000009003037836 */ /* 0x004fe40000000000 */
[----:B------:R-:W-:Y:S03]  /*6600*/  VIADD R166, R166, 0x1 ;  /* 0x00000001a6a67836 */ /* 0x000fe60000000000 */
[----:B-1----:R-:W-:Y:S07]  /*6610*/  PRMT R0, R0, 0x654, R3 ;  /* 0x0000065400007816 */ /* 0x002fee0000000003 */
[----:B------:R1:W2:Y:S04]  /*6620*/  @P1 LDS.128 R140, [R7] ;  /* 0x00000000078c1984 */ /* 0x0002a80000000c00 */
[----:B------:R1:W1:Y:S04]  /*6630*/  @P1 LDS.128 R148, [R6+0x20] ;  /* 0x0000200006941984 */ /* 0x0002680000000c00 */
[----:B------:R1:W1:Y:S04]  /*6640*/  @P1 LDS.128 R144, [R8+0x10] ;  /* 0x0000100008901984 */ /* 0x0002680000000c00 */
[----:B------:R1:W1:Y:S01]  /*6650*/  @P1 LDS.128 R152, [R5+0x10] ;  /* 0x0000100005981984 */ /* 0x0002620000000c00 */
[C---:B------:R-:W-:Y:S01]  /*6660*/  ISETP.NE.AND P1, PT, R166.reuse, 0x2, PT ;  /* 0x00000002a600780c */ /* 0x040fe20003f25270 */
[----:B------:R-:W-:Y:S01]  /*6670*/  @!PT LDS RZ, [RZ] ;  /* 0x00000000fffff984 */ /* 0x000fe20000000800 */
[----:B------:R-:W-:Y:S01]  /*6680*/  @!PT LDS RZ, [RZ] ;  /* 0x00000000fffff984 */ /* 0x000fe20000000800 */
[----:B------:R-:W-:Y:S01]  /*6690*/  @!PT LDS RZ, [RZ] ;  /* 0x00000000fffff984 */ /* 0x000fe20000000800 */
[----:B------:R-:W-:Y:S01]  /*66a0*/  @!PT LDS RZ, [RZ] ;  /* 0x00000000fffff984 */ /* 0x000fe20000000800 */
[----:B------:R5:W-:Y:S06]  /*66b0*/  MEMBAR.ALL.CTA ;  /* 0x0000000000007992 */ /* 0x000bec0000008000 */
[----:B-----5:R-:W5:Y:S01]  /*66c0*/  FENCE.VIEW.ASYNC.S ;  /* 0x00000000000073c6 */ /* 0x020f620000000000 */
[----:B------:R-:W-:Y:S01]  /*66d0*/  SEL R166, R166, RZ, P1 ;  /* 0x000000ffa6a67207 */ /* 0x000fe20000800000 */
[----:B-----5:R5:W-:Y:S02]  /*66e0*/  SYNCS.ARRIVE.TRANS64.RED.A1T0 RZ, [R0+URZ], RZ ;  /* 0x000000ff00ff79a7 */ /* 0x020be400081004ff */
[----:B-----5:R-:W-:Y:S04]  /*66f0*/  SEL R0, RZ, 0x1, P1 ;  /* 0x00000001ff007807 */ /* 0x020fe80000800000 */
[----:B--2---:R-:W-:Y:S02]  /*6700*/  LOP3.LUT R165, R165, R0, RZ, 0x3c, !PT ;  /* 0x00000000a5a57212 */ /* 0x004fe400078e3cff */
.L_x_109:
[----:B------:R-:W-:Y:S05]  /*6710*/  BSYNC B1 ;  /* 0x0000000000017941 */ /* 0x000fea0003800000 */
.L_x_108:
[----:B------:R-:W-:Y:S04]  /*6720*/  SHF.R.U32.HI R0, RZ, 0x15, R71 ;  /* 0x00000015ff007819 */ /* 0x000fe80000011647 */
[----:B------:R-:W-:Y:S01]  /*6730*/  LOP3.LUT P1, RZ, R0, 0x3, R159, 0x48, !PT ;  /* 0x0000000300ff7812 */ /* 0x000fe2000782489f */
[----:B------:R-:W-:Y:S01]  /*6740*/  @!UPT UIADD3 URZ, UPT, UPT, URZ, URZ, URZ ;  /* 0x000000fffffff290 */ /* 0x000fe2000fffe0ff */
[----:B----4-:R-:W-:Y:S11]  /*6750*/  @P0 BRA `(.L_x_113) ;  /* 0x0000000000080947 */ /* 0x010ff60003800000 */
[----:B------:R-:W2:Y:S02]  /*6760*/  SYNCS.PHASECHK.TRANS64.TRYWAIT P0, [R161+URZ+0xd0], R4 ;  /* 0x0000d004a10075a7 */ /* 0x000ea400080011ff */
[----:B--2---:R-:W-:Y:S05]  /*6770*/  @!P0 BRA `(.L_x_114) ;  /* 0x0000003400788947 */ /* 0x004fea0003800000 */
.L_x_113:
[----:B------:R-:W-:Y:S04]  /*6780*/  BSSY.RECONVERGENT B6, `(.L_x_115) ;  /* 0x0000012000067945 */ /* 0x000fe80003800200 */
[----:B------:R-:W-:Y:S05]  /*6790*/  @!P1 BRA `(.L_x_116) ;  /* 0x0000000000409947 */ /* 0x000fea0003800000 */
[----:B------:R-:W4:Y:S01]  /*67a0*/  LDCU.64 UR8, c[0x4][0x70] ;  /* 0x01000e00ff0877ac */ /* 0x000f220008000a00 */
[----:B------:R-:W-:Y:S01]  /*67b0*/  MOV R3, 0x0 ;  /* 0x0000000000037802 */ /* 0x000fe20000000f00 */
[----:B------:R-:W-:Y:S02]  /*67c0*/  HFMA2 R12, -RZ, RZ, 0, 5.9604644775390625e-08 ;  /* 0x00000001ff0c7431 */ /* 0x000fe400000001ff */
[----:B-1----:R-:W-:Y:S02]  /*67d0*/  IMAD.MOV.U32 R8, RZ, RZ, 0x192 ;  /* 0x00000192ff087424 */ /* 0x002fe400078e00ff */
[----:B------:R-:W-:Y:S01]  /*67e0*/  IMAD.MOV.U32 R13, RZ, RZ, RZ ;  /* 0x000000ffff0d7224 */ /* 0x000fe200078e00ff */
[----:B------:R-:W1:Y:S01]  /*67f0*/  LDCU.64 UR6, c[0x4][0x78] ;  /* 0x01000f00ff0677ac */ /* 0x000e620008000a00 */
[----:B------:R-:W3:Y:S01]  /*6800*/  LDC.64 R2, c[0x4][R3] ;  /* 0x0100000003027b82 */ /* 0x000ee20000000a00 */
[----:B------:R-:W5:Y:S01]  /*6810*/  LDCU.64 UR4, c[0x4][0x10] ;  /* 0x01000200ff0477ac */ /* 0x000f620008000a00 */
[----:B----4-:R-:W-:Y:S01]  /*6820*/  MOV R5, UR9 ;  /* 0x0000000900057c02 */ /* 0x010fe20008000f00 */
[----:B--2---:R-:W-:Y:S01]  /*6830*/  IMAD.U32 R4, RZ, RZ, UR8 ;  /* 0x00000008ff047e24 */ /* 0x004fe2000f8e00ff */
[----:B-1----:R-:W-:Y:S01]  /*6840*/  MOV R7, UR7 ;  /* 0x0000000700077c02 */ /* 0x002fe20008000f00 */
[----:B------:R-:W-:Y:S01]  /*6850*/  IMAD.U32 R6, RZ, RZ, UR6 ;  /* 0x00000006ff067e24 */ /* 0x000fe2000f8e00ff */
[----:B-----5:R-:W-:Y:S01]  /*6860*/  MOV R11, UR5 ;  /* 0x00000005000b7c02 */ /* 0x020fe20008000f00 */
[----:B------:R-:W-:Y:S02]  /*6870*/  IMAD.U32 R10, RZ, RZ, UR4 ;  /* 0x00000004ff0a7e24 */ /* 0x000fe4000f8e00ff */
[----:B------:R-:W-:Y:S07]  /*6880*/  LEPC R20, `(.L_x_116) ;  /* 0x000000001014794e */ /* 0x000fee0000000000 */
[----:B---3--:R-:W-:Y:S05]  /*6890*/  CALL.ABS.NOINC R2 ;  /* 0x0000000002007343 */ /* 0x008fea0003c00000 */
.L_x_116:
[----:B------:R-:W-:Y:S05]  /*68a0*/  BSYNC.RECONVERGENT B6 ;  /* 0x0000000000067941 */ /* 0x000fea0003800200 */
.L_x_115:
[-C--:B------:R-:W-:Y:S01]  /*68b0*/  F2FP.F16.E4M3.UNPACK_B R74, R140.reuse ;  /* 0x0000008cff4a723e */ /* 0x080fe200020006ff */
[----:B------:R-:W-:Y:S05]  /*68c0*/  WARPSYNC.ALL ;  /* 0x0000000000007948 */ /* 0x000fea0003800000 */
[----:B------:R-:W-:Y:S01]  /*68d0*/  R2UR UR4, R71 ;  /* 0x00000000470472ca */ /* 0x000fe200000e0000 */
[--C-:B------:R-:W-:Y:S01]  /*68e0*/  HADD2.F32 R72, -RZ, R74.reuse.H0_H0 ;  /* 0x2000004aff487230 */ /* 0x100fe20000004100 */
[----:B------:R-:W-:Y:S01]  /*68f0*/  F2FP.F16.E4M3.UNPACK_B R76, R140.H1 ;  /* 0x0000008cff4c723e */ /* 0x000fe200030006ff */
[----:B------:R-:W-:Y:S01]  /*6900*/  HADD2.F32 R75, -RZ, R74.H1_H1 ;  /* 0x3000004aff4b7230 */ /* 0x000fe20000004100 */
[-C--:B------:R-:W-:Y:S01]  /*6910*/  F2FP.F16.E4M3.UNPACK_B R78, R141.reuse ;  /* 0x0000008dff4e723e */ /* 0x080fe200020006ff */
[----:B------:R-:W-:Y:S01]  /*6920*/  BSSY.RECONVERGENT B0, `(.L_x_117) ;  /* 0x000011d000007945 */ /* 0x000fe20003800200 */
[----:B------:R-:W-:Y:S01]  /*6930*/  F2FP.F16.E4M3.UNPACK_B R80, R141.H1 ;  /* 0x0000008dff50723e */ /* 0x000fe200030006ff */
[----:B------:R-:W-:Y:S01]  /*6940*/  HADD2.F32 R74, -RZ, R76.H0_H0 ;  /* 0x2000004cff4a7230 */ /* 0x000fe20000004100 */
[-C--:B------:R-:W-:Y:S01]  /*6950*/  F2FP.F16.E4M3.UNPACK_B R82, R142.reuse ;  /* 0x0000008eff52723e */ /* 0x080fe200020006ff */
[--C-:B------:R-:W-:Y:S01]  /*6960*/  HADD2.F32 R77, -RZ, R78.reuse.H0_H0 ;  /* 0x2000004eff4d7230 */ /* 0x100fe20000004100 */
[----:B------:R-:W-:Y:S01]  /*6970*/  F2FP.F16.E4M3.UNPACK_B R84, R142.H1 ;  /* 0x0000008eff54723e */ /* 0x000fe200030006ff */
[----:B------:R-:W-:Y:S01]  /*6980*/  HADD2.F32 R78, -RZ, R78.H1_H1 ;  /* 0x3000004eff4e7230 */ /* 0x000fe20000004100 */
[-C--:B------:R-:W-:Y:S01]  /*6990*/  F2FP.F16.E4M3.UNPACK_B R86, R143.reuse ;  /* 0x0000008fff56723e */ /* 0x080fe200020006ff */
[----:B-12---:R-:W3:Y:S01]  /*69a0*/  LDTM.x64 R4, tmem[UR4] ;  /* 0x00000004000479ee */ /* 0x006ee20008340000 */
[----:B------:R-:W-:Y:S01]  /*69b0*/  F2FP.F16.E4M3.UNPACK_B R88, R143.H1 ;  /* 0x0000008fff58723e */ /* 0x000fe200030006ff */
[----:B------:R-:W-:Y:S01]  /*69c0*/  HADD2.F32 R76, -RZ, R76.H1_H1 ;  /* 0x3000004cff4c7230 */ /* 0x000fe20000004100 */
[-C--:B------:R-:W-:Y:S01]  /*69d0*/  F2FP.F16.E4M3.UNPACK_B R90, R144.reuse ;  /* 0x00000090ff5a723e */ /* 0x080fe200020006ff */
[----:B------:R-:W-:Y:S01]  /*69e0*/  HADD2.F32 R79, -RZ, R80.H0_H0 ;  /* 0x20000050ff4f7230 */ /* 0x000fe20000004100 */
[----:B------:R-:W-:Y:S01]  /*69f0*/  F2FP.F16.E4M3.UNPACK_B R92, R144.H1 ;  /* 0x00000090ff5c723e */ /* 0x000fe200030006ff */
[--C-:B------:R-:W-:Y:S01]  /*6a00*/  HADD2.F32 R81, -RZ, R82.reuse.H0_H0 ;  /* 0x20000052ff517230 */ /* 0x100fe20000004100 */
[----:B------:R-:W-:Y:S01]  /*6a10*/  ISETP.NE.AND P6, PT, R172, RZ, PT ;  /* 0x000000ffac00720c */ /* 0x000fe20003fc5270 */
[----:B------:R-:W-:Y:S01]  /*6a20*/  HADD2.F32 R82, -RZ, R82.H1_H1 ;  /* 0x30000052ff527230 */ /* 0x000fe20000004100 */
[----:B------:R-:W-:Y:S01]  /*6a30*/  SHF.L.U32 R196, R164, 0x4, RZ ;  /* 0x00000004a4c47819 */ /* 0x000fe200000006ff */
[--C-:B------:R-:W-:Y:S01]  /*6a40*/  HADD2.F32 R85, -RZ, R86.reuse.H0_H0 ;  /* 0x20000056ff557230 */ /* 0x100fe20000004100 */
[----:B------:R-:W-:Y:S01]  /*6a50*/  SHF.L.U32 R200, R163, 0x4, RZ ;  /* 0x00000004a3c87819 */ /* 0x000fe200000006ff */
[----:B------:R-:W-:Y:S01]  /*6a60*/  HADD2.F32 R86, -RZ, R86.H1_H1 ;  /* 0x30000056ff567230 */ /* 0x000fe20000004100 */
[C---:B------:R-:W-:Y:S01]  /*6a70*/  IADD3 R179, PT, PT, R171.reuse, R196, RZ ;  /* 0x000000c4abb37210 */ /* 0x040fe20007ffe0ff */
[--C-:B------:R-:W-:Y:S01]  /*6a80*/  HADD2.F32 R89, -RZ, R90.reuse.H0_H0 ;  /* 0x2000005aff597230 */ /* 0x100fe20000004100 */
[----:B------:R-:W-:Y:S01]  /*6a90*/  IADD3 R185, PT, PT, R171, R200, RZ ;  /* 0x000000c8abb97210 */ /* 0x000fe20007ffe0ff */
[----:B------:R-:W-:Y:S01]  /*6aa0*/  HADD2.F32 R90, -RZ, R90.H1_H1 ;  /* 0x3000005aff5a7230 */ /* 0x000fe20000004100 */
[----:B------:R-:W-:Y:S01]  /*6ab0*/  SHF.L.U32 R198, R169, 0x4, RZ ;  /* 0x00000004a9c67819 */ /* 0x000fe200000006ff */
[----:B------:R-:W-:Y:S01]  /*6ac0*/  HADD2.F32 R80, -RZ, R80.H1_H1 ;  /* 0x30000050ff507230 */ /* 0x000fe20000004100 */
[----:B------:R-:W-:Y:S01]  /*6ad0*/  F2FP.F16.E4M3.UNPACK_B R94, R145 ;  /* 0x00000091ff5e723e */ /* 0x000fe200020006ff */
[--C-:B------:R-:W-:Y:S01]  /*6ae0*/  HADD2.F32 R83, -RZ, R84.reuse.H0_H0 ;  /* 0x20000054ff537230 */ /* 0x100fe20000004100 */
[----:B------:R-:W-:Y:S01]  /*6af0*/  IADD3 R184, PT, PT, R198, R179, RZ ;  /* 0x000000b3c6b87210 */ /* 0x000fe20007ffe0ff */
[----:B------:R-:W-:Y:S01]  /*6b00*/  HADD2.F32 R84, -RZ, R84.H1_H1 ;  /* 0x30000054ff547230 */ /* 0x000fe20000004100 */
[----:B------:R-:W-:Y:S01]  /*6b10*/  F2FP.F16.E4M3.UNPACK_B R98, R146 ;  /* 0x00000092ff62723e */ /* 0x000fe200020006ff */
[C---:B---3--:R-:W-:Y:S01]  /*6b20*/  FMUL R0, R70.reuse, R4 ;  /* 0x0000000446007220 */ /* 0x048fe20000400000 */
[C---:B------:R-:W-:Y:S01]  /*6b30*/  FMUL R2, R70.reuse, R5 ;  /* 0x0000000546027220 */ /* 0x040fe20000400000 */
[C---:B------:R-:W-:Y:S01]  /*6b40*/  FMUL R4, R70.reuse, R8 ;  /* 0x0000000846047220 */ /* 0x040fe20000400000 */
[C---:B------:R-:W-:Y:S01]  /*6b50*/  FMUL R5, R70.reuse, R9 ;  /* 0x0000000946057220 */ /* 0x040fe20000400000 */
[C---:B------:R-:W-:Y:S01]  /*6b60*/  FFMA R0, R73.reuse, R72, R0 ;  /* 0x0000004849007223 */ /* 0x040fe20000000000 */
[C---:B------:R-:W-:Y:S01]  /*6b70*/  FFMA R2, R73.reuse, R75, R2 ;  /* 0x0000004b49027223 */ /* 0x040fe20000000002 */
[C---:B------:R-:W-:Y:S01]  /*6b80*/  FMUL R8, R70.reuse, R12 ;  /* 0x0000000c46087220 */ /* 0x040fe20000400000 */
[C---:B------:R-:W-:Y:S01]  /*6b90*/  FMUL R9, R70.reuse, R13 ;  /* 0x0000000d46097220 */ /* 0x040fe20000400000 */
[C---:B------:R-:W-:Y:S01]  /*6ba0*/  FMUL R12, R70.reuse, R16 ;  /* 0x00000010460c7220 */ /* 0x040fe20000400000 */
[C---:B------:R-:W-:Y:S01]  /*6bb0*/  FMUL R13, R70.reuse, R17 ;  /* 0x00000011460d7220 */ /* 0x040fe20000400000 */
[C---:B------:R-:W-:Y:S01]  /*6bc0*/  FMUL R16, R70.reuse, R20 ;  /* 0x0000001446107220 */ /* 0x040fe20000400000 */
[C---:B------:R-:W-:Y:S01]  /*6bd0*/  FMUL R17, R70.reuse, R21 ;  /* 0x0000001546117220 */ /* 0x040fe20000400000 */
[--C-:B------:R-:W-:Y:S02]  /*6be0*/  HADD2.F32 R93, -RZ, R94.reuse.H0_H0 ;  /* 0x2000005eff5d7230 */ /* 0x100fe40000004100 */
[C---:B------:R-:W-:Y:S01]  /*6bf0*/  FMUL R20, R70.reuse, R24 ;  /* 0x0000001846147220 */ /* 0x040fe20000400000 */
[----:B------:R-:W-:Y:S02]  /*6c00*/  HADD2.F32 R94, -RZ, R94.H1_H1 ;  /* 0x3000005eff5e7230 */ /* 0x000fe40000004100 */
[C---:B------:R-:W-:Y:S01]  /*6c10*/  FMUL R21, R70.reuse, R25 ;  /* 0x0000001946157220 */ /* 0x040fe20000400000 */
[--C-:B------:R-:W-:Y:S02]  /*6c20*/  HADD2.F32 R97, -RZ, R98.reuse.H0_H0 ;  /* 0x20000062ff617230 */ /* 0x100fe40000004100 */
[C---:B------:R-:W-:Y:S01]  /*6c30*/  FMUL R24, R70.reuse, R28 ;  /* 0x0000001c46187220 */ /* 0x040fe20000400000 */
[----:B------:R-:W-:Y:S02]  /*6c40*/  HADD2.F32 R98, -RZ, R98.H1_H1 ;  /* 0x30000062ff627230 */ /* 0x000fe40000004100 */
[C---:B------:R-:W-:Y:S01]  /*6c50*/  FMUL R25, R70.reuse, R29 ;  /* 0x0000001d46197220 */ /* 0x040fe20000400000 */
[C---:B------:R-:W-:Y:S01]  /*6c60*/  FMUL R28, R70.reuse, R32 ;  /* 0x00000020461c7220 */ /* 0x040fe20000400000 */
[C---:B------:R-:W-:Y:S01]  /*6c70*/  FMUL R29, R70.reuse, R33 ;  /* 0x00000021461d7220 */ /* 0x040fe20000400000 */
[C---:B------:R-:W-:Y:S01]  /*6c80*/  FMUL R32, R70.reuse, R36 ;  /* 0x0000002446207220 */ /* 0x040fe20000400000 */
[----:B------:R-:W-:Y:S01]  /*6c90*/  F2FP.F16.E4M3.UNPACK_B R96, R145.H1 ;  /* 0x00000091ff60723e */ /* 0x000fe200030006ff */
[C---:B------:R-:W-:Y:S01]  /*6ca0*/  FMUL R33, R70.reuse, R37 ;  /* 0x0000002546217220 */ /* 0x040fe20000400000 */
[C---:B------:R-:W-:Y:S01]  /*6cb0*/  FMUL R36, R70.reuse, R40 ;  /* 0x0000002846247220 */ /* 0x040fe20000400000 */
[----:B------:R-:W-:Y:S01]  /*6cc0*/  F2FP.F16.E4M3.UNPACK_B R100, R146.H1 ;  /* 0x00000092ff64723e */ /* 0x000fe200030006ff */
[C---:B------:R-:W-:Y:S01]  /*6cd0*/  FMUL R37, R70.reuse, R41 ;  /* 0x0000002946257220 */ /* 0x040fe20000400000 */
[C---:B------:R-:W-:Y:S01]  /*6ce0*/  FMUL R40, R70.reuse, R44 ;  /* 0x0000002c46287220 */ /* 0x040fe20000400000 */
[----:B------:R-:W-:Y:S01]  /*6cf0*/  F2FP.F16.E4M3.UNPACK_B R102, R147 ;  /* 0x00000093ff66723e */ /* 0x000fe200020006ff */
[C---:B------:R-:W-:Y:S01]  /*6d00*/  FMUL R41, R70.reuse, R45 ;  /* 0x0000002d46297220 */ /* 0x040fe20000400000 */
[C---:B------:R-:W-:Y:S01]  /*6d10*/  FMUL R44, R70.reuse, R48 ;  /* 0x00000030462c7220 */ /* 0x040fe20000400000 */
[----:B------:R-:W-:Y:S01]  /*6d20*/  F2FP.F16.E4M3.UNPACK_B R104, R147.H1 ;  /* 0x00000093ff68723e */ /* 0x000fe200030006ff */
[C---:B------:R-:W-:Y:S01]  /*6d30*/  FMUL R45, R70.reuse, R49 ;  /* 0x00000031462d7220 */ /* 0x040fe20000400000 */
[--C-:B------:R-:W-:Y:S02]  /*6d40*/  HADD2.F32 R101, -RZ, R102.reuse.H0_H0 ;  /* 0x20000066ff657230 */ /* 0x100fe40000004100 */
[C---:B------:R-:W-:Y:S01]  /*6d50*/  FMUL R48, R70.reuse, R52 ;  /* 0x0000003446307220 */ /* 0x040fe20000400000 */
[----:B------:R-:W-:Y:S01]  /*6d60*/  F2FP.F16.E4M3.UNPACK_B R106, R148 ;  /* 0x00000094ff6a723e */ /* 0x000fe200020006ff */
[----:B------:R-:W-:Y:S02]  /*6d70*/  HADD2.F32 R102, -RZ, R102.H1_H1 ;  /* 0x30000066ff667230 */ /* 0x000fe40000004100 */
[C---:B------:R-:W-:Y:S01]  /*6d80*/  FMUL R49, R70.reuse, R53 ;  /* 0x0000003546317220 */ /* 0x040fe20000400000 */
[C---:B------:R-:W-:Y:S01]  /*6d90*/  FMUL R52, R70.reuse, R56 ;  /* 0x0000003846347220 */ /* 0x040fe20000400000 */
[----:B------:R-:W-:Y:S01]  /*6da0*/  F2FP.F16.E4M3.UNPACK_B R108, R148.H1 ;  /* 0x00000094ff6c723e */ /* 0x000fe200030006ff */
[--C-:B------:R-:W-:Y:S02]  /*6db0*/  HADD2.F32 R105, -RZ, R106.reuse.H0_H0 ;  /* 0x2000006aff697230 */ /* 0x100fe40000004100 */
[C---:B------:R-:W-:Y:S01]  /*6dc0*/  FMUL R53, R70.reuse, R57 ;  /* 0x0000003946357220 */ /* 0x040fe20000400000 */
[----:B------:R-:W-:Y:S02]  /*6dd0*/  HADD2.F32 R106, -RZ, R106.H1_H1 ;  /* 0x3000006aff6a7230 */ /* 0x000fe40000004100 */
        /* <DEDUP_REMOVED lines=11> */
[C---:B------:R-:W-:Y:S01]  /*6e90*/  FFMA R3, R73.reuse, R74, R3 ;  /* 0x0000004a49037223 */ /* 0x040fe20000000003 */
[----:B------:R-:W-:Y:S01]  /*6ea0*/  F2FP.F16.E4M3.UNPACK_B R116, R150.H1 ;  /* 0x00000096ff74723e */ /* 0x000fe200030006ff */
[--C-:B------:R-:W-:Y:S02]  /*6eb0*/  HADD2.F32 R113, -RZ, R114.reuse.H0_H0 ;  /* 0x20000072ff717230 */ /* 0x100fe40000004100 */
[C---:B------:R-:W-:Y:S01]  /*6ec0*/  FFMA R7, R73.reuse, R76, R7 ;  /* 0x0000004c49077223 */ /* 0x040fe20000000007 */
[C---:B------:R-:W-:Y:S01]  /*6ed0*/  FFMA R4, R73.reuse, R77, R4 ;  /* 0x0000004d49047223 */ /* 0x040fe20000000004 */
[----:B------:R-:W-:Y:S01]  /*6ee0*/  F2FP.F16.E4M3.UNPACK_B R118, R151 ;  /* 0x00000097ff76723e */ /* 0x000fe200020006ff */
[----:B------:R-:W-:Y:S01]  /*6ef0*/  FFMA R5, R73, R78, R5 ;  /* 0x0000004e49057223 */ /* 0x000fe20000000005 */
[----:B------:R-:W-:Y:S01]  /*6f00*/  HADD2.F32 R114, -RZ, R114.H1_H1 ;  /* 0x30000072ff727230 */ /* 0x000fe20000004100 */
[----:B------:R-:W-:Y:S01]  /*6f10*/  F2FP.SATFINITE.E4M3.F32.PACK_AB_MERGE_C R173, R7, R3, RZ ;  /* 0x0000000307ad723e */ /* 0x000fe200048070ff */
[C---:B------:R-:W-:Y:S01]  /*6f20*/  FMUL R6, R70.reuse, R10 ;  /* 0x0000000a46067220 */ /* 0x040fe20000400000 */
[--C-:B------:R-:W-:Y:S02]  /*6f30*/  HADD2.F32 R117, -RZ, R118.reuse.H0_H0 ;  /* 0x20000076ff757230 */ /* 0x100fe40000004100 */
[----:B------:R-:W-:Y:S01]  /*6f40*/  FMUL R11, R70, R11 ;  /* 0x0000000b460b7220 */ /* 0x000fe20000400000 */
[----:B------:R-:W-:Y:S01]  /*6f50*/  F2FP.SATFINITE.E4M3.F32.PACK_AB_MERGE_C R172, R2, R0, R173 ;  /* 0x0000000002ac723e */ /* 0x000fe200048070ad */
[C---:B------:R-:W-:Y:S01]  /*6f60*/  FFMA R6, R73.reuse, R79, R6 ;  /* 0x0000004f49067223 */ /* 0x040fe20000000006 */
[----:B------:R-:W-:Y:S02]  /*6f70*/  HADD2.F32 R118, -RZ, R118.H1_H1 ;  /* 0x30000076ff767230 */ /* 0x000fe40000004100 */
[C---:B------:R-:W-:Y:S01]  /*6f80*/  FFMA R11, R73.reuse, R80, R11 ;  /* 0x00000050490b7223 */ /* 0x040fe2000000000b */
[C---:B------:R-:W-:Y:S01]  /*6f90*/  FFMA R8, R73.reuse, R81, R8 ;  /* 0x0000005149087223 */ /* 0x040fe20000000008 */
[----:B------:R-:W-:Y:S01]  /*6fa0*/  F2FP.F16.E4M3.UNPACK_B R120, R151.H1 ;  /* 0x00000097ff78723e */ /* 0x000fe200030006ff */
[----:B------:R-:W-:Y:S01]  /*6fb0*/  FFMA R9, R73, R82, R9 ;  /* 0x0000005249097223 */ /* 0x000fe20000000009 */
[C---:B------:R-:W-:Y:S01]  /*6fc0*/  FMUL R10, R70.reuse, R14 ;  /* 0x0000000e460a7220 */ /* 0x040fe20000400000 */
[----:B------:R-:W-:Y:S01]  /*6fd0*/  F2FP.F16.E4M3.UNPACK_B R122, R152 ;  /* 0x00000098ff7a723e */ /* 0x000fe200020006ff */
[C---:B------:R-:W-:Y:S01]  /*6fe0*/  FMUL R15, R70.reuse, R15 ;  /* 0x0000000f460f7220 */ /* 0x040fe20000400000 */
[----:B------:R-:W-:Y:S01]  /*6ff0*/  HADD2.F32 R87, -RZ, R88.H0_H0 ;  /* 0x20000058ff577230 */ /* 0x000fe20000004100 */
[----:B------:R-:W-:Y:S01]  /*7000*/  F2FP.SATFINITE.E4M3.F32.PACK_AB_MERGE_C R174, R11, R6, RZ ;  /* 0x000000060bae723e */ /* 0x000fe200048070ff */
[C---:B------:R-:W-:Y:S01]  /*7010*/  FFMA R10, R73.reuse, R83, R10 ;  /* 0x00000053490a7223 */ /* 0x040fe2000000000a */
[C---:B------:R-:W-:Y:S01]  /*7020*/  FFMA R15, R73.reuse, R84, R15 ;  /* 0x00000054490f7223 */ /* 0x040fe2000000000f */
[C---:B------:R-:W-:Y:S01]  /*7030*/  FFMA R12, R73.reuse, R85, R12 ;  /* 0x00000055490c7223 */ /* 0x040fe2000000000c */
[----:B------:R-:W-:Y:S01]  /*7040*/  F2FP.F16.E4M3.UNPACK_B R124, R152.H1 ;  /* 0x00000098ff7c723e */ /* 0x000fe200030006ff */
[----:B------:R-:W-:Y:S01]  /*7050*/  FFMA R13, R73, R86, R13 ;  /* 0x00000056490d7223 */ /* 0x000fe2000000000d */
[----:B------:R-:W-:Y:S01]  /*7060*/  F2FP.SATFINITE.E4M3.F32.PACK_AB_MERGE_C R173, R5, R4, R174 ;  /* 0x0000000405ad723e */ /* 0x000fe200048070ae */
[--C-:B------:R-:W-:Y:S01]  /*7070*/  HADD2.F32 R121, -RZ, R122.reuse.H0_H0 ;  /* 0x2000007aff797230 */ /* 0x100fe20000004100 */
[----:B------:R-:W-:Y:S01]  /*7080*/  F2FP.SATFINITE.E4M3.F32.PACK_AB_MERGE_C R174, R15, R10, RZ ;  /* 0x0000000a0fae723e */ /* 0x000fe200048070ff */
[----:B------:R-:W-:Y:S02]  /*7090*/  HADD2.F32 R122, -RZ, R122.H1_H1 ;  /* 0x3000007aff7a7230 */ /* 0x000fe40000004100 */
[C---:B------:R-:W-:Y:S01]  /*70a0*/  FMUL R14, R70.reuse, R18 ;  /* 0x00000012460e7220 */ /* 0x040fe20000400000 */
[----:B------:R-:W-:Y:S01]  /*70b0*/  HADD2.F32 R88, -RZ, R88.H1_H1 ;  /* 0x30000058ff587230 */ /* 0x000fe20000004100 */
[----:B------:R-:W-:Y:S01]  /*70c0*/  F2FP.SATFINITE.E4M3.F32.PACK_AB_MERGE_C R174, R9, R8, R174 ;  /* 0x0000000809ae723e */ /* 0x000fe200048070ae */
[C---:B------:R-:W-:Y:S01]  /*70d0*/  FMUL R19, R70.reuse, R19 ;  /* 0x0000001346137220 */ /* 0x040fe20000400000 */
[--C-:B------:R-:W-:Y:S02]  /*70e0*/  HADD2.F32 R91, -RZ, R92.reuse.H0_H0 ;  /* 0x2000005cff5b7230 */ /* 0x100fe40000004100 */
[C---:B------:R-:W-:Y:S01]  /*70f0*/  FFMA R14, R73.reuse, R87, R14 ;  /* 0x00000057490e7223 */ /* 0x040fe2000000000e */
[----:B------:R-:W-:Y:S02]  /*7100*/  HADD2.F32 R92, -RZ, R92.H1_H1 ;  /* 0x3000005cff5c7230 */ /* 0x000fe40000004100 */
[C---:B------:R-:W-:Y:S01]  /*7110*/  FFMA R19, R73.reuse, R88, R19 ;  /* 0x0000005849137223 */ /* 0x040fe20000000013 */
[C---:B------:R-:W-:Y:S01]  /*7120*/  FFMA R16, R73.reuse, R89, R16 ;  /* 0x0000005949107223 */ /* 0x040fe20000000010 */
        /* <DEDUP_REMOVED lines=17> */
[----:B------:R1:W-:Y:S01]  /*7240*/  STS.128 [R137+UR44+0x4200], R172 ;  /* 0x004200ac89007988 */ /* 0x0003e20008000c2c */
[----:B------:R-:W-:Y:S01]  /*7250*/  F2FP.SATFINITE.E4M3.F32.PACK_AB_MERGE_C R180, R17, R16, R180 ;  /* 0x0000001011b4723e */ /* 0x000fe200048070b4 */
[C---:B------:R-:W-:Y:S01]  /*7260*/  FFMA R22, R73.reuse, R95, R22 ;  /* 0x0000005f49167223 */ /* 0x040fe20000000016 */
[C---:B------:R-:W-:Y:S01]  /*7270*/  FMUL R27, R70.reuse, R27 ;  /* 0x0000001b461b7220 */ /* 0x040fe20000400000 */
[--C-:B------:R-:W-:Y:S02]  /*7280*/  HADD2.F32 R99, -RZ, R100.reuse.H0_H0 ;  /* 0x20000064ff637230 */ /* 0x100fe40000004100 */
[C---:B------:R-:W-:Y:S01]  /*7290*/  FMUL R26, R70.reuse, R30 ;  /* 0x0000001e461a7220 */ /* 0x040fe20000400000 */
[----:B------:R-:W-:Y:S02]  /*72a0*/  HADD2.F32 R100, -RZ, R100.H1_H1 ;  /* 0x30000064ff647230 */ /* 0x000fe40000004100 */
[C---:B------:R-:W-:Y:S01]  /*72b0*/  FFMA R27, R73.reuse, R96, R27 ;  /* 0x00000060491b7223 */ /* 0x040fe2000000001b */
[C---:B------:R-:W-:Y:S01]  /*72c0*/  FFMA R24, R73.reuse, R97, R24 ;  /* 0x0000006149187223 */ /* 0x040fe20000000018 */
[C---:B------:R-:W-:Y:S01]  /*72d0*/  FFMA R25, R73.reuse, R98, R25 ;  /* 0x0000006249197223 */ /* 0x040fe20000000019 */
[----:B------:R-:W-:Y:S01]  /*72e0*/  F2FP.F16.E4M3.UNPACK_B R130, R154 ;  /* 0x0000009aff82723e */ /* 0x000fe200020006ff */
[----:B------:R-:W-:Y:S01]  /*72f0*/  FFMA R26, R73, R99, R26 ;  /* 0x00000063491a7223 */ /* 0x000fe2000000001a */
[----:B------:R-:W-:Y:S01]  /*7300*/  F2FP.SATFINITE.E4M3.F32.PACK_AB_MERGE_C R181, R27, R22, RZ ;  /* 0x000000161bb5723e */ /* 0x000fe200048070ff */
[C---:B------:R-:W-:Y:S01]  /*7310*/  FMUL R31, R70.reuse, R31 ;  /* 0x0000001f461f7220 */ /* 0x040fe20000400000 */
[--C-:B------:R-:W-:Y:S02]  /*7320*/  HADD2.F32 R103, -RZ, R104.reuse.H0_H0 ;  /* 0x20000068ff677230 */ /* 0x100fe40000004100 */
[C---:B------:R-:W-:Y:S01]  /*7330*/  FMUL R30, R70.reuse, R34 ;  /* 0x00000022461e7220 */ /* 0x040fe20000400000 */
[----:B------:R-:W-:Y:S01]  /*7340*/  HADD2.F32 R104, -RZ, R104.H1_H1 ;  /* 0x30000068ff687230 */ /* 0x000fe20000004100 */
[----:B------:R-:W-:Y:S01]  /*7350*/  F2FP.SATFINITE.E4M3.F32.PACK_AB_MERGE_C R181, R21, R20, R181 ;  /* 0x0000001415b5723e */ /* 0x000fe200048070b5 */
[C---:B------:R-:W-:Y:S01]  /*7360*/  FFMA R31, R73.reuse, R100, R31 ;  /* 0x00000064491f7223 */ /* 0x040fe2000000001f */
[C---:B------:R-:W-:Y:S01]  /*7370*/  FFMA R28, R73.reuse, R101, R28 ;  /* 0x00000065491c7223 */ /* 0x040fe2000000001c */
[C---:B------:R-:W-:Y:S01]  /*7380*/  FFMA R29, R73.reuse, R102, R29 ;  /* 0x00000066491d7223 */ /* 0x040fe2000000001d */
[----:B------:R-:W-:Y:S01]  /*7390*/  F2FP.F16.E4M3.UNPACK_B R132, R154.H1 ;  /* 0x0000009aff84723e */ /* 0x000fe200030006ff */
[----:B------:R-:W-:Y:S01]  /*73a0*/  FFMA R30, R73, R103, R30 ;  /* 0x00000067491e7223 */ /* 0x000fe2000000001e */
[----:B------:R-:W-:Y:S01]  /*73b0*/  F2FP.SATFINITE.E4M3.F32.PACK_AB_MERGE_C R182, R31, R26, RZ ;  /* 0x0000001a1fb6723e */ /* 0x000fe200048070ff */
[----:B------:R-:W-:Y:S02]  /*73c0*/  HADD2.F32 R129, -RZ, R130.H0_H0 ;  /* 0x20000082ff817230 */ /* 0x000fe40000004100 */
[C---:B------:R-:W-:Y:S01]  /*73d0*/  FMUL R35, R70.reuse, R35 ;  /* 0x0000002346237220 */ /* 0x040fe20000400000 */
[----:B------:R-:W-:Y:S01]  /*73e0*/  HADD2.F32 R107, -RZ, R108.H0_H0 ;  /* 0x2000006cff6b7230 */ /* 0x000fe20000004100 */
[----:B------:R-:W-:Y:S01]  /*73f0*/  F2FP.SATFINITE.E4M3.F32.PACK_AB_MERGE_C R182, R25, R24, R182 ;  /* 0x0000001819b6723e */ /* 0x000fe200048070b6 */
[----:B------:R-:W-:Y:S02]  /*7400*/  HADD2.F32 R130, -RZ, R130.H1_H1 ;  /* 0x30000082ff827230 */ /* 0x000fe40000004100 */
[C---:B------:R-:W-:Y:S01]  /*7410*/  FFMA R35, R73.reuse, R104, R35 ;  /* 0x0000006849237223 */ /* 0x040fe20000000023 */
[C---:B------:R-:W-:Y:S01]  /*7420*/  FFMA R32, R73.reuse, R105, R32 ;  /* 0x0000006949207223 */ /* 0x040fe20000000020 */
[----:B------:R-:W-:Y:S01]  /*7430*/  FFMA R33, R73, R106, R33 ;  /* 0x0000006a49217223 */ /* 0x000fe20000000021 */
[----:B------:R-:W-:Y:S02]  /*7440*/  HADD2.F32 R108, -RZ, R108.H1_H1 ;  /* 0x3000006cff6c7230 */ /* 0x000fe40000004100 */
        /* <DEDUP_REMOVED lines=16> */
[----:B------:R1:W-:Y:S01]  /*7550*/  STS.128 [R179+0x4010], R180 ;  /* 0x004010b4b3007388 */ /* 0x0003e20000000c00 */
[----:B------:R-:W-:Y:S01]  /*7560*/  F2FP.SATFINITE.E4M3.F32.PACK_AB_MERGE_C R188, R33, R32, R188 ;  /* 0x0000002021bc723e */ /* 0x000fe200048070bc */
[C---:B------:R-:W-:Y:S01]  /*7570*/  FFMA R38, R73.reuse, R111, R38 ;  /* 0x0000006f49267223 */ /* 0x040fe20000000026 */
[C---:B------:R-:W-:Y:S01]  /*7580*/  FMUL R43, R70.reuse, R43 ;  /* 0x0000002b462b7220 */ /* 0x040fe20000400000 */
[--C-:B------:R-:W-:Y:S02]  /*7590*/  HADD2.F32 R115, -RZ, R116.reuse.H0_H0 ;  /* 0x20000074ff737230 */ /* 0x100fe40000004100 */
[----:B------:R-:W-:Y:S01]  /*75a0*/  FMUL R42, R70, R46 ;  /* 0x0000002e462a7220 */ /* 0x000fe20000400000 */
[----:B------:R-:W-:Y:S02]  /*75b0*/  HADD2.F32 R116, -RZ, R116.H1_H1 ;  /* 0x30000074ff747230 */ /* 0x000fe40000004100 */
[C---:B------:R-:W-:Y:S01]  /*75c0*/  FFMA R43, R73.reuse, R112, R43 ;  /* 0x00000070492b7223 */ /* 0x040fe2000000002b */
[C---:B------:R-:W-:Y:S01]  /*75d0*/  FFMA R40, R73.reuse, R113, R40 ;  /* 0x0000007149287223 */ /* 0x040fe20000000028 */
[C---:B------:R-:W-:Y:S01]  /*75e0*/  FFMA R41, R73.reuse, R114, R41 ;  /* 0x0000007249297223 */ /* 0x040fe20000000029 */
[----:B------:R-:W-:Y:S01]  /*75f0*/  ISETP.NE.AND P0, PT, R178, RZ, PT ;  /* 0x000000ffb200720c */ /* 0x000fe20003f05270 */
        /* <DEDUP_REMOVED lines=10> */
[C---:B------:R-:W-:Y:S01]  /*76a0*/  FMUL R51, R70.reuse, R51 ;  /* 0x0000003346337220 */ /* 0x040fe20000400000 */
[--C-:B------:R-:W-:Y:S02]  /*76b0*/  HADD2.F32 R123, -RZ, R124.reuse.H0_H0 ;  /* 0x2000007cff7b7230 */ /* 0x100fe40000004100 */
[C---:B------:R-:W-:Y:S01]  /*76c0*/  FFMA R46, R73.reuse, R119, R46 ;  /* 0x00000077492e7223 */ /* 0x040fe2000000002e */
[----:B------:R-:W-:Y:S02]  /*76d0*/  HADD2.F32 R124, -RZ, R124.H1_H1 ;  /* 0x3000007cff7c7230 */ /* 0x000fe40000004100 */
[C---:B------:R-:W-:Y:S01]  /*76e0*/  FMUL R50, R70.reuse, R54 ;  /* 0x0000003646327220 */ /* 0x040fe20000400000 */
[C---:B------:R-:W-:Y:S01]  /*76f0*/  FFMA R51, R73.reuse, R120, R51 ;  /* 0x0000007849337223 */ /* 0x040fe20000000033 */
[C---:B------:R-:W-:Y:S01]  /*7700*/  FMUL R55, R70.reuse, R55 ;  /* 0x0000003746377220 */ /* 0x040fe20000400000 */
[C---:B------:R-:W-:Y:S01]  /*7710*/  FFMA R48, R73.reuse, R121, R48 ;  /* 0x0000007949307223 */ /* 0x040fe20000000030 */
[C---:B------:R-:W-:Y:S01]  /*7720*/  FFMA R49, R73.reuse, R122, R49 ;  /* 0x0000007a49317223 */ /* 0x040fe20000000031 */
        /* <DEDUP_REMOVED lines=20> */
[----:B------:R-:W-:Y:S01]  /*7870*/  FFMA R63, R73, R132, R63 ;  /* 0x00000084493f7223 */ /* 0x000fe2000000003f */
[----:B------:R-:W-:Y:S01]  /*7880*/  FMUL R67, R70, R67 ;  /* 0x0000004346437220 */ /* 0x000fe20000400000 */
[----:B------:R-:W-:Y:S01]  /*7890*/  F2FP.SATFINITE.E4M3.F32.PACK_AB_MERGE_C R190, R47, R42, RZ ;  /* 0x0000002a2fbe723e */ /* 0x000fe200048070ff */
[----:B------:R-:W-:Y:S01]  /*78a0*/  FFMA R60, R73, R133, R60 ;  /* 0x00000085493c7223 */ /* 0x000fe2000000003c */
[----:B------:R-:W-:Y:S01]  /*78b0*/  F2FP.SATFINITE.E4M3.F32.PACK_AB_MERGE_C R191, R51, R46, RZ ;  /* 0x0000002e33bf723e */ /* 0x000fe200048070ff */
[C---:B------:R-:W-:Y:S01]  /*78c0*/  FFMA R61, R73.reuse, R134, R61 ;  /* 0x00000086493d7223 */ /* 0x040fe2000000003d */
[C---:B------:R-:W-:Y:S01]  /*78d0*/  FFMA R62, R73.reuse, R135, R62 ;  /* 0x00000087493e7223 */ /* 0x040fe2000000003e */
[----:B------:R-:W-:Y:S01]  /*78e0*/  FFMA R67, R73, R136, R67 ;  /* 0x0000008849437223 */ /* 0x000fe20000000043 */
[----:B------:R-:W-:Y:S02]  /*78f0*/  F2FP.SATFINITE.E4M3.F32.PACK_AB_MERGE_C R190, R41, R40, R190 ;  /* 0x0000002829be723e */ /* 0x000fe400048070be */
[----:B------:R-:W-:Y:S02]  /*7900*/  F2FP.SATFINITE.E4M3.F32.PACK_AB_MERGE_C R191, R45, R44, R191 ;  /* 0x0000002c2dbf723e */ /* 0x000fe400048070bf */
[----:B------:R-:W-:Y:S02]  /*7910*/  F2FP.SATFINITE.E4M3.F32.PACK_AB_MERGE_C R192, R55, R50, RZ ;  /* 0x0000003237c0723e */ /* 0x000fe400048070ff */
[----:B------:R-:W-:Y:S01]  /*7920*/  F2FP.SATFINITE.E4M3.F32.PACK_AB_MERGE_C R193, R59, R54, RZ ;  /* 0x000000363bc1723e */ /* 0x000fe200048070ff */
[----:B------:R1:W-:Y:S01]  /*7930*/  STS.128 [R185+0x4020], R188 ;  /* 0x004020bcb9007388 */ /* 0x0003e20000000c00 */
[----:B------:R-:W-:Y:S02]  /*7940*/  F2FP.SATFINITE.E4M3.F32.PACK_AB_MERGE_C R194, R63, R58, RZ ;  /* 0x0000003a3fc2723e */ /* 0x000fe400048070ff */
[----:B------:R-:W-:Y:S02]  /*7950*/  F2FP.SATFINITE.E4M3.F32.PACK_AB_MERGE_C R195, R67, R62, RZ ;  /* 0x0000003e43c3723e */ /* 0x000fe400048070ff */
[----:B------:R-:W-:Y:S02]  /*7960*/  F2FP.SATFINITE.E4M3.F32.PACK_AB_MERGE_C R192, R49, R48, R192 ;  /* 0x0000003031c0723e */ /* 0x000fe400048070c0 */
[----:B------:R-:W-:Y:S02]  /*7970*/  F2FP.SATFINITE.E4M3.F32.PACK_AB_MERGE_C R193, R53, R52, R193 ;  /* 0x0000003435c1723e */ /* 0x000fe400048070c1 */
[----:B------:R-:W-:Y:S02]  /*7980*/  F2FP.SATFINITE.E4M3.F32.PACK_AB_MERGE_C R194, R57, R56, R194 ;  /* 0x0000003839c2723e */ /* 0x000fe400048070c2 */
[----:B------:R-:W-:Y:S02]  /*7990*/  F2FP.SATFINITE.E4M3.F32.PACK_AB_MERGE_C R195, R61, R60, R195 ;  /* 0x0000003c3dc3723e */ /* 0x000fe400048070c3 */
[----:B------:R-:W-:Y:S02]  /*79a0*/  LEA R197, R166, UR44, 0x3 ;  /* 0x0000002ca6c57c11 */ /* 0x000fe4000f8e18ff */
[----:B------:R-:W-:Y:S01]  /*79b0*/  @P6 SHF.L.U32 R202, R165, 0x1f, RZ ;  /* 0x0000001fa5ca6819 */ /* 0x000fe200000006ff */
[----:B------:R1:W-:Y:S01]  /*79c0*/  STS.128 [R184+0x4010], R192 ;  /* 0x004010c0b8007388 */ /* 0x0003e20000000c00 */
[----:B------:R-:W-:Y:S01]  /*79d0*/  @!PT LDS RZ, [RZ] ;  /* 0x00000000fffff984 */ /* 0x000fe20000000800 */
[----:B------:R-:W-:Y:S01]  /*79e0*/  @!PT LDS RZ, [RZ] ;  /* 0x00000000fffff984 */ /* 0x000fe20000000800 */
[----:B------:R-:W-:Y:S01]  /*79f0*/  @!PT LDS RZ, [RZ] ;  /* 0x00000000fffff984 */ /* 0x000fe20000000800 */
[----:B------:R-:W-:Y:S01]  /*7a00*/  @!PT LDS RZ, [RZ] ;  /* 0x00000000fffff984 */ /* 0x000fe20000000800 */
[----:B------:R2:W-:Y:S07]  /*7a10*/  MEMBAR.ALL.CTA ;  /* 0x0000000000007992 */ /* 0x0005ee0000008000 */
[----:B--2---:R-:W2:Y:S02]  /*7a20*/  FENCE.VIEW.ASYNC.S ;  /* 0x00000000000073c6 */ /* 0x004ea40000000000 */
[----:B--2---:R-:W-:Y:S06]  /*7a30*/  BAR.SYNC.DEFER_BLOCKING 0x1, 0x80 ;  /* 0x0042000000007b1d */ /* 0x004fec0000010000 */
[----:B------:R-:W-:Y:S05]  /*7a40*/  @P0 BRA `(.L_x_118) ;  /* 0x0000000000280947 */ /* 0x000fea0003800000 */
[----:B------:R-:W2:Y:S01]  /*7a50*/  LDCU.64 UR6, c[0x0][0x348] ;  /* 0x00006900ff0677ac */ /* 0x000ea20008000a00 */
[----:B------:R-:W-:Y:S01]  /*7a60*/  UIADD3 UR4, UPT, UPT, UR44, 0x4200, URZ ;  /* 0x000042002c047890 */ /* 0x000fe2000fffe0ff */
[----:B------:R-:W-:Y:S05]  /*7a70*/  UMOV UR51, UR36 ;  /* 0x0000002400337c82 */ /* 0x000fea0008000000 */
[----:B------:R-:W-:Y:S04]  /*7a80*/  MOV R177, UR4 ;  /* 0x0000000400b17c02 */ /* 0x000fe80008000f00 */
[----:B------:R-:W-:Y:S01]  /*7a90*/  R2UR UR48, R177 ;  /* 0x00000000b13072ca */ /* 0x000fe200000e0000 */
[----:B--2---:R-:W-:Y:S04]  /*7aa0*/  UIADD3 UR4, UP0, UPT, UR6, 0x680, URZ ;  /* 0x0000068006047890 */ /* 0x004fe8000ff1e0ff */
[----:B------:R-:W-:Y:S09]  /*7ab0*/  UIADD3.X UR5, UPT, UPT, URZ, UR7, URZ, UP0, !UPT ;  /* 0x00000007ff057290 */ /* 0x000ff200087fe4ff */
[----:B------:R2:W-:Y:S01]  /*7ac0*/  UTMASTG.3D [UR48], [UR4] ;  /* 0x00000030040073b5 */ /* 0x0005e20008010000 */
[----:B------:R0:W-:Y:S01]  /*7ad0*/  UTMACMDFLUSH ;  /* 0x00000000000079b7 */ /* 0x0001e20000000000 */
[----:B--2---:R-:W-:Y:S04]  /*7ae0*/  DEPBAR.LE SB0, 0x1 ;  /* 0x000080400000791a */ /* 0x004fe80000000000 */
.L_x_118:
[----:B------:R-:W-:Y:S05]  /*7af0*/  BSYNC.RECONVERGENT B0 ;  /* 0x0000000000007941 */ /* 0x000fea0003800200 */
.L_x_117:
[----:B------:R-:W-:Y:S06]  /*7b00*/  BAR.SYNC.DEFER_BLOCKING 0x1, 0x80 ;  /* 0x0042000000007b1d */ /* 0x000fec0000010000 */
[----:B------:R-:W2:Y:S01]  /*7b10*/  @P6 SYNCS.PHASECHK.TRANS64.TRYWAIT P0, [R197+URZ+0x80], R202 ;  /* 0x000080cac50065a7 */ /* 0x000ea200080011ff */
[----:B------:R-:W-:Y:S01]  /*7b20*/  BSSY B1, `(.L_x_119) ;  /* 0x0000023000017945 */ /* 0x000fe20003800000 */
[----:B--2---:R-:W-:Y:S03]  /*7b30*/  @P6 SEL R186, RZ, 0x1, !P0 ;  /* 0x00000001ffba6807 */ /* 0x004fe60004000000 */
[----:B------:R-:W-:Y:S05]  /*7b40*/  @!P6 BRA `(.L_x_120) ;  /* 0x000000000080e947 */ /* 0x000fea0003800000 */
[----:B------:R-:W-:Y:S01]  /*7b50*/  ISETP.NE.AND P1, PT, R187, RZ, PT ;  /* 0x000000ffbb00720c */ /* 0x000fe20003f25270 */
[----:B------:R-:W2:Y:S01]  /*7b60*/  S2R R0, SR_CgaCtaId ;  /* 0x0000000000007919 */ /* 0x000ea20000008800 */
[----:B------:R-:W-:Y:S01]  /*7b70*/  ISETP.NE.AND P0, PT, R186, RZ, PT ;  /* 0x000000ffba00720c */ /* 0x000fe20003f05270 */
[----:B------:R-:W-:Y:S10]  /*7b80*/  BSSY B0, `(.L_x_121) ;  /* 0x0000009000007945 */ /* 0x000ff40003800000 */
[----:B------:R-:W-:Y:S04]  /*7b90*/  @P1 IMAD R3, R166, 0x2000, R171 ;  /* 0x00002000a6031824 */ /* 0x000fe800078e02ab */
[C---:B------:R-:W-:Y:S01]  /*7ba0*/  @P1 IMAD.IADD R5, R3.reuse, 0x1, R196 ;  /* 0x0000000103051824 */ /* 0x040fe200078e02c4 */
[----:B------:R-:W-:Y:S03]  /*7bb0*/  @P1 IADD3 R200, PT, PT, R3, R200, RZ ;  /* 0x000000c803c81210 */ /* 0x000fe60007ffe0ff */
[----:B------:R-:W-:Y:S01]  /*7bc0*/  @P1 IMAD.IADD R198, R198, 0x1, R5 ;  /* 0x00000001c6c61824 */ /* 0x000fe200078e0205 */
[----:B------:R-:W-:Y:S06]  /*7bd0*/  @P0 BRA `(.L_x_122) ;  /* 0x00000000000c0947 */ /* 0x000fec0003800000 */
[----:B------:R-:W-:Y:S04]  /*7be0*/  SHF.L.U32 R2, R165, 0x1f, RZ ;  /* 0x0000001fa5027819 */ /* 0x000fe800000006ff */
[----:B------:R-:W3:Y:S02]  /*7bf0*/  SYNCS.PHASECHK.TRANS64.TRYWAIT P0, [R197+URZ+0x80], R2 ;  /* 0x00008002c50075a7 */ /* 0x000ee400080011ff */
[----:B---3--:R-:W-:Y:S05]  /*7c00*/  @!P0 BRA `(.L_x_123) ;  /* 0x0000002000688947 */ /* 0x008fea0003800000 */
.L_x_122:
[----:B------:R-:W-:Y:S05]  /*7c10*/  BSYNC B0 ;  /* 0x0000000000007941 */ /* 0x000fea0003800000 */
.L_x_121:
[----:B------:R-:W-:Y:S01]  /*7c20*/  ISETP.NE.AND P0, PT, R187, RZ, PT ;  /* 0x000000ffbb00720c */ /* 0x000fe20003f05270 */
[----:B---3--:R-:W-:Y:S02]  /*7c30*/  VIADD R197, R197, 0x90 ;  /* 0x00000090c5c57836 */ /* 0x008fe40000000000 */
[----:B------:R-:W-:Y:S03]  /*7c40*/  VIADD R166, R166, 0x1 ;  /* 0x00000001a6a67836 */ /* 0x000fe60000000000 */
[----:B--2---:R-:W-:Y:S07]  /*7c50*/  PRMT R0, R0, 0x654, R197 ;  /* 0x0000065400007816 */ /* 0x004fee00000000c5 */
[----:B------:R2:W3:Y:S04]  /*7c60*/  @P0 LDS.128 R140, [R3] ;  /* 0x00000000038c0984 */ /* 0x0004e80000000c00 */
[----:B------:R2:W4:Y:S04]  /*7c70*/  @P0 LDS.128 R144, [R5+0x10] ;  /* 0x0000100005900984 */ /* 0x0005280000000c00 */
        /* <DEDUP_REMOVED lines=12> */
[----:B--234-:R-:W-:Y:S02]  /*7d40*/  LOP3.LUT R165, R165, R0, RZ, 0x3c, !PT ;  /* 0x00000000a5a57212 */ /* 0x01cfe400078e3cff */
.L_x_120:
[----:B------:R-:W-:Y:S05]  /*7d50*/  BSYNC B1 ;  /* 0x0000000000017941 */ /* 0x000fea0003800000 */
.L_x_119:
[----:B------:R-:W-:Y:S05]  /*7d60*/  VIADD R0, R71, 0x40 ;  /* 0x0000004047007836 */ /* 0x000fea0000000000 */
[----:B------:R-:W-:Y:S04]  /*7d70*/  SHF.R.U32.HI R0, RZ, 0x15, R0 ;  /* 0x00000015ff007819 */ /* 0x000fe80000011600 */
[----:B------:R-:W-:Y:S11]  /*7d80*/  LOP3.LUT P0, RZ, R0, 0x3, R159, 0x48, !PT ;  /* 0x0000000300ff7812 */ /* 0x000ff6000780489f */
[----:B------:R-:W-:Y:S02]  /*7d90*/  @!UPT UIADD3 URZ, UPT, UPT, URZ, URZ, URZ ;  /* 0x000000fffffff290 */ /* 0x000fe4000fffe0ff */
        /* <DEDUP_REMOVED lines=8> */
[----:B------:R-:W5:Y:S01]  /*7e20*/  LDCU.64 UR4, c[0x4][0x10] ;  /* 0x01000200ff0477ac */ /* 0x000f620008000a00 */
[----:B--2---:R-:W-:Y:S01]  /*7e30*/  MOV R5, UR9 ;  /* 0x0000000900057c02 */ /* 0x004fe20008000f00 */
[----:B------:R-:W-:Y:S01]  /*7e40*/  IMAD.U32 R4, RZ, RZ, UR8 ;  /* 0x00000008ff047e24 */ /* 0x000fe2000f8e00ff */
[----:B---3--:R-:W-:Y:S01]  /*7e50*/  MOV R7, UR7 ;  /* 0x0000000700077c02 */ /* 0x008fe20008000f00 */
[----:B------:R-:W-:Y:S01]  /*7e60*/  IMAD.U32 R6, RZ, RZ, UR6 ;  /* 0x00000006ff067e24 */ /* 0x000fe2000f8e00ff */
[----:B-----5:R-:W-:Y:S01]  /*7e70*/  MOV R11, UR5 ;  /* 0x00000005000b7c02 */ /* 0x020fe20008000f00 */
[----:B------:R-:W-:Y:S02]  /*7e80*/  IMAD.U32 R10, RZ, RZ, UR4 ;  /* 0x00000004ff0a7e24 */ /* 0x000fe4000f8e00ff */
[----:B------:R-:W-:Y:S07]  /*7e90*/  LEPC R20, `(.L_x_124) ;  /* 0x000000001014794e */ /* 0x000fee0000000000 */
[----:B-1--4-:R-:W-:Y:S05]  /*7ea0*/  CALL.ABS.NOINC R2 ;  /* 0x0000000002007343 */ /* 0x012fea0003c00000 */
.L_x_124:
[----:B------:R-:W-:Y:S01]  /*7eb0*/  ISETP.NE.AND P0, PT, R178, RZ, PT ;  /* 0x000000ffb200720c */ /* 0x000fe20003f05270 */
[----:B------:R-:W-:Y:S05]  /*7ec0*/  WARPSYNC.ALL ;  /* 0x0000000000007948 */ /* 0x000fea0003800000 */
[----:B------:R-:W-:Y:S01]  /*7ed0*/  R2UR UR4, R71 ;  /* 0x00000000470472ca */ /* 0x000fe200000e0000 */
[----:B------:R-:W-:Y:S01]  /*7ee0*/  BSSY.RECONVERGENT B0, `(.L_x_125) ;  /* 0x000011d000007945 */ /* 0x000fe20003800200 */
[----:B------:R-:W-:Y:S02]  /*7ef0*/  F2FP.F16.E4M3.UNPACK_B R11, R141 ;  /* 0x0000008dff0b723e */ /* 0x000fe400020006ff */
[----:B------:R-:W-:Y:S02]  /*7f00*/  F2FP.F16.E4M3.UNPACK_B R10, R142 ;  /* 0x0000008eff0a723e */ /* 0x000fe400020006ff */
[----:B------:R-:W-:Y:S01]  /*7f10*/  F2FP.F16.E4M3.UNPACK_B R9, R143 ;  /* 0x0000008fff09723e */ /* 0x000fe200020006ff */
[--C-:B------:R-:W-:Y:S01]  /*7f20*/  HADD2.F32 R74, -RZ, R11.reuse.H0_H0 ;  /* 0x2000000bff4a7230 */ /* 0x100fe20000004100 */
[----:B------:R-:W-:Y:S01]  /*7f30*/  F2FP.F16.E4M3.UNPACK_B R8, R144 ;  /* 0x00000090ff08723e */ /* 0x000fe200020006ff */
[----:B------:R-:W-:Y:S01]  /*7f40*/  HADD2.F32 R76, -RZ, R11.H1_H1 ;  /* 0x3000000bff4c7230 */ /* 0x000fe20000004100 */
[----:B------:R-:W-:Y:S01]  /*7f50*/  F2FP.F16.E4M3.UNPACK_B R7, R145 ;  /* 0x00000091ff07723e */ /* 0x000fe200020006ff */
[--C-:B------:R-:W-:Y:S01]  /*7f60*/  HADD2.F32 R77, -RZ, R10.reuse.H0_H0 ;  /* 0x2000000aff4d7230 */ /* 0x100fe20000004100 */
[----:B------:R-:W-:Y:S01]  /*7f70*/  F2FP.F16.E4M3.UNPACK_B R6, R146 ;  /* 0x00000092ff06723e */ /* 0x000fe200020006ff */
[----:B------:R-:W-:Y:S01]  /*7f80*/  HADD2.F32 R80, -RZ, R10.H1_H1 ;  /* 0x3000000aff507230 */ /* 0x000fe20000004100 */
[----:B------:R-:W-:Y:S01]  /*7f90*/  F2FP.F16.E4M3.UNPACK_B R5, R147 ;  /* 0x00000093ff05723e */ /* 0x000fe200020006ff */
[--C-:B------:R-:W-:Y:S01]  /*7fa0*/  HADD2.F32 R81, -RZ, R9.reuse.H0_H0 ;  /* 0x20000009ff517230 */ /* 0x100fe20000004100 */
[----:B-1----:R-:W-:Y:S01]  /*7fb0*/  F2FP.F16.E4M3.UNPACK_B R4, R148 ;  /* 0x00000094ff04723e */ /* 0x002fe200020006ff */
[----:B------:R-:W-:Y:S01]  /*7fc0*/  HADD2.F32 R83, -RZ, R9.H1_H1 ;  /* 0x30000009ff537230 */ /* 0x000fe20000004100 */
[-C--:B------:R-:W-:Y:S01]  /*7fd0*/  F2FP.F16.E4M3.UNPACK_B R2, R140.reuse ;  /* 0x0000008cff02723e */ /* 0x080fe200020006ff */
[--C-:B------:R-:W-:Y:S01]  /*7fe0*/  HADD2.F32 R86, -RZ, R8.reuse.H0_H0 ;  /* 0x20000008ff567230 */ /* 0x100fe20000004100 */
[----:B------:R-:W-:Y:S01]  /*7ff0*/  F2FP.F16.E4M3.UNPACK_B R140, R140.H1 ;  /* 0x0000008cff8c723e */ /* 0x000fe200030006ff */
[----:B------:R-:W-:Y:S01]  /*8000*/  HADD2.F32 R87, -RZ, R8.H1_H1 ;  /* 0x30000008ff577230 */ /* 0x000fe20000004100 */
[----:B------:R-:W-:Y:S01]  /*8010*/  F2FP.F16.E4M3.UNPACK_B R141, R141.H1 ;  /* 0x0000008dff8d723e */ /* 0x000fe200030006ff */
[--C-:B------:R-:W-:Y:S01]  /*8020*/  HADD2.F32 R90, -RZ, R7.reuse.H0_H0 ;  /* 0x20000007ff5a7230 */ /* 0x100fe20000004100 */
[----:B------:R-:W-:Y:S01]  /*8030*/  F2FP.F16.E4M3.UNPACK_B R142, R142.H1 ;  /* 0x0000008eff8e723e */ /* 0x000fe200030006ff */
[----:B------:R-:W-:Y:S01]  /*8040*/  HADD2.F32 R91, -RZ, R7.H1_H1 ;  /* 0x30000007ff5b7230 */ /* 0x000fe20000004100 */
[----:B------:R-:W-:Y:S01]  /*8050*/  F2FP.F16.E4M3.UNPACK_B R143, R143.H1 ;  /* 0x0000008fff8f723e */ /* 0x000fe200030006ff */
[--C-:B------:R-:W-:Y:S01]  /*8060*/  HADD2.F32 R94, -RZ, R6.reuse.H0_H0 ;  /* 0x20000006ff5e7230 */ /* 0x100fe20000004100 */
[----:B------:R-:W-:Y:S01]  /*8070*/  IADD3 R161, PT, PT, R161, 0xf0, RZ ;  /* 0x000000f0a1a17810 */ /* 0x000fe20007ffe0ff */
[----:B------:R-:W-:Y:S01]  /*8080*/  HADD2.F32 R95, -RZ, R6.H1_H1 ;  /* 0x30000006ff5f7230 */ /* 0x000fe20000004100 */
[----:B------:R-:W-:Y:S01]  /*8090*/  F2FP.F16.E4M3.UNPACK_B R107, R149 ;  /* 0x00000095ff6b723e */ /* 0x000fe200020006ff */
[--C-:B------:R-:W-:Y:S01]  /*80a0*/  HADD2.F32 R98, -RZ, R5.reuse.H0_H0 ;  /* 0x20000005ff627230 */ /* 0x100fe20000004100 */
[----:B------:R-:W-:Y:S01]  /*80b0*/  LOP3.LUT R161, R161, 0xfefffff8, RZ, 0xc0, !PT ;  /* 0xfefffff8a1a17812 */ /* 0x000fe200078ec0ff */
[----:B------:R-:W-:Y:S01]  /*80c0*/  HADD2.F32 R99, -RZ, R5.H1_H1 ;  /* 0x30000005ff637230 */ /* 0x000fe20000004100 */
[----:B------:R-:W-:Y:S01]  /*80d0*/  F2FP.F16.E4M3.UNPACK_B R111, R150 ;  /* 0x00000096ff6f723e */ /* 0x000fe200020006ff */
[--C-:B------:R-:W-:Y:S01]  /*80e0*/  HADD2.F32 R102, -RZ, R4.reuse.H0_H0 ;  /* 0x20000004ff667230 */ /* 0x100fe20000004100 */
[----:B------:R-:W-:Y:S01]  /*80f0*/  F2FP.F16.E4M3.UNPACK_B R115, R151 ;  /* 0x00000097ff73723e */ /* 0x000fe200020006ff */
[----:B------:R-:W-:Y:S01]  /*8100*/  HADD2.F32 R103, -RZ, R4.H1_H1 ;  /* 0x30000004ff677230 */ /* 0x000fe20000004100 */
[----:B------:R-:W-:Y:S01]  /*8110*/  F2FP.F16.E4M3.UNPACK_B R119, R152 ;  /* 0x00000098ff77723e */ /* 0x000fe200020006ff */
[----:B------:R-:W1:Y:S01]  /*8120*/  LDTM.x64 R4, tmem[UR4+0x40] ;  /* 0x00004004000479ee */ /* 0x000e620008340000 */
[--C-:B------:R-:W-:Y:S01]  /*8130*/  HADD2.F32 R0, -RZ, R2.reuse.H0_H0 ;  /* 0x20000002ff007230 */ /* 0x100fe20000004100 */
[----:B------:R-:W-:Y:S01]  /*8140*/  NOP ;  /* 0x0000000000007918 */ /* 0x000fe20000000000 */
[----:B-1----:R1:W-:Y:S01]  /*8150*/  SYNCS.ARRIVE.TRANS64.RED.A1T0 RZ, [R161+URZ], RZ ;  /* 0x000000ffa1ff79a7 */ /* 0x0023e200081004ff */
[----:B------:R-:W-:Y:S01]  /*8160*/  HADD2.F32 R2, -RZ, R2.H1_H1 ;  /* 0x30000002ff027230 */ /* 0x000fe20000004100 */
[----:B------:R-:W-:Y:S01]  /*8170*/  F2FP.F16.E4M3.UNPACK_B R123, R153 ;  /* 0x00000099ff7b723e */ /* 0x000fe200020006ff */
[----:B------:R-:W-:Y:S01]  /*8180*/  HADD2.F32 R78, -RZ, R141.H1_H1 ;  /* 0x3000008dff4e7230 */ /* 0x000fe20000004100 */
[----:B------:R-:W-:Y:S01]  /*8190*/  F2FP.F16.E4M3.UNPACK_B R127, R154 ;  /* 0x0000009aff7f723e */ /* 0x000fe200020006ff */
[--C-:B------:R-:W-:Y:S01]  /*81a0*/  HADD2.F32 R106, -RZ, R107.reuse.H0_H0 ;  /* 0x2000006bff6a7230 */ /* 0x100fe20000004100 */
[----:B------:R-:W-:Y:S01]  /*81b0*/  F2FP.F16.E4M3.UNPACK_B R130, R155 ;  /* 0x0000009bff82723e */ /* 0x000fe200020006ff */
[----:B------:R-:W-:Y:S01]  /*81c0*/  HADD2.F32 R107, -RZ, R107.H1_H1 ;  /* 0x3000006bff6b7230 */ /* 0x000fe20000004100 */
[----:B------:R-:W-:Y:S01]  /*81d0*/  F2FP.F16.E4M3.UNPACK_B R144, R144.H1 ;  /* 0x00000090ff90723e */ /* 0x000fe200030006ff */
        /* <DEDUP_REMOVED lines=12> */
[C---:B------:R-:W-:Y:S01]  /*82a0*/  FMUL R4, R70.reuse, R4 ;  /* 0x0000000446047220 */ /* 0x040fe20000400000 */
[C---:B------:R-:W-:Y:S01]  /*82b0*/  FMUL R5, R70.reuse, R5 ;  /* 0x0000000546057220 */ /* 0x040fe20000400000 */
[--C-:B------:R-:W-:Y:S02]  /*82c0*/  HADD2.F32 R3, -RZ, R140.reuse.H0_H0 ;  /* 0x2000008cff037230 */ /* 0x100fe40000004100 */
        /* <DEDUP_REMOVED lines=9> */
[----:B------:R-:W-:Y:S02]  /*8360*/  HADD2.F32 R122, -RZ, R123.H0_H0 ;  /* 0x2000007bff7a7230 */ /* 0x000fe40000004100 */
[C---:B------:R-:W-:Y:S01]  /*8370*/  FMUL R6, R70.reuse, R6 ;  /* 0x0000000646067220 */ /* 0x040fe20000400000 */
[----:B------:R-:W-:Y:S02]  /*8380*/  HADD2.F32 R72, -RZ, R140.H1_H1 ;  /* 0x3000008cff487230 */ /* 0x000fe40000004100 */
[C---:B------:R-:W-:Y:S01]  /*8390*/  FMUL R7, R70.reuse, R7 ;  /* 0x0000000746077220 */ /* 0x040fe20000400000 */
[----:B------:R-:W-:Y:S02]  /*83a0*/  HADD2.F32 R75, -RZ, R141.H0_H0 ;  /* 0x2000008dff4b7230 */ /* 0x000fe40000004100 */
[C---:B------:R-:W-:Y:S01]  /*83b0*/  FFMA R6, R73.reuse, R3, R6 ;  /* 0x0000000349067223 */ /* 0x040fe20000000006 */
[----:B------:R-:W-:Y:S02]  /*83c0*/  HADD2.F32 R123, -RZ, R123.H1_H1 ;  /* 0x3000007bff7b7230 */ /* 0x000fe40000004100 */
[C---:B------:R-:W-:Y:S01]  /*83d0*/  FFMA R7, R73.reuse, R72, R7 ;  /* 0x0000004849077223 */ /* 0x040fe20000000007 */
[C---:B------:R-:W-:Y:S01]  /*83e0*/  FFMA R8, R73.reuse, R74, R8 ;  /* 0x0000004a49087223 */ /* 0x040fe20000000008 */
[----:B------:R-:W-:Y:S01]  /*83f0*/  FFMA R9, R73, R76, R9 ;  /* 0x0000004c49097223 */ /* 0x000fe20000000009 */
[--C-:B------:R-:W-:Y:S02]  /*8400*/  HADD2.F32 R126, -RZ, R127.reuse.H0_H0 ;  /* 0x2000007fff7e7230 */ /* 0x100fe40000004100 */
[C---:B------:R-:W-:Y:S01]  /*8410*/  FMUL R10, R70.reuse, R10 ;  /* 0x0000000a460a7220 */ /* 0x040fe20000400000 */
[----:B------:R-:W-:Y:S01]  /*8420*/  F2FP.SATFINITE.E4M3.F32.PACK_AB_MERGE_C R76, R7, R6, RZ ;  /* 0x00000006074c723e */ /* 0x000fe200048070ff */
[C---:B------:R-:W-:Y:S01]  /*8430*/  FMUL R7, R70.reuse, R20 ;  /* 0x0000001446077220 */ /* 0x040fe20000400000 */
[----:B------:R-:W-:Y:S02]  /*8440*/  HADD2.F32 R127, -RZ, R127.H1_H1 ;  /* 0x3000007fff7f7230 */ /* 0x000fe40000004100 */
[C---:B------:R-:W-:Y:S01]  /*8450*/  FFMA R10, R73.reuse, R75, R10 ;  /* 0x0000004b490a7223 */ /* 0x040fe2000000000a */
[----:B------:R-:W-:Y:S02]  /*8460*/  HADD2.F32 R72, -RZ, R130.H0_H0 ;  /* 0x20000082ff487230 */ /* 0x000fe40000004100 */
[C---:B------:R-:W-:Y:S01]  /*8470*/  FMUL R11, R70.reuse, R11 ;  /* 0x0000000b460b7220 */ /* 0x040fe20000400000 */
[--C-:B------:R-:W-:Y:S02]  /*8480*/  HADD2.F32 R79, -RZ, R142.reuse.H0_H0 ;  /* 0x2000008eff4f7230 */ /* 0x100fe40000004100 */
[C---:B------:R-:W-:Y:S01]  /*8490*/  FMUL R14, R70.reuse, R14 ;  /* 0x0000000e460e7220 */ /* 0x040fe20000400000 */
[----:B------:R-:W-:Y:S02]  /*84a0*/  HADD2.F32 R82, -RZ, R142.H1_H1 ;  /* 0x3000008eff527230 */ /* 0x000fe40000004100 */
[C---:B------:R-:W-:Y:S01]  /*84b0*/  FFMA R11, R73.reuse, R78, R11 ;  /* 0x0000004e490b7223 */ /* 0x040fe2000000000b */
[C---:B------:R-:W-:Y:S01]  /*84c0*/  FFMA R12, R73.reuse, R77, R12 ;  /* 0x0000004d490c7223 */ /* 0x040fe2000000000c */
[C---:B------:R-:W-:Y:S01]  /*84d0*/  FFMA R13, R73.reuse, R80, R13 ;  /* 0x00000050490d7223 */ /* 0x040fe2000000000d */
[----:B------:R-:W-:Y:S01]  /*84e0*/  FFMA R14, R73, R79, R14 ;  /* 0x0000004f490e7223 */ /* 0x000fe2000000000e */
[----:B------:R-:W-:Y:S01]  /*84f0*/  HADD2.F32 R75, -RZ, R130.H1_H1 ;  /* 0x30000082ff4b7230 */ /* 0x000fe20000004100 */
[----:B------:R-:W-:Y:S01]  /*8500*/  F2FP.SATFINITE.E4M3.F32.PACK_AB_MERGE_C R78, R11, R10, RZ ;  /* 0x0000000a0b4e723e */ /* 0x000fe200048070ff */
[C---:B------:R-:W-:Y:S01]  /*8510*/  FMUL R10, R70.reuse, R21 ;  /* 0x00000015460a7220 */ /* 0x040fe20000400000 */
[C---:B------:R-:W-:Y:S01]  /*8520*/  FMUL R21, R70.reuse, R28 ;  /* 0x0000001c46157220 */ /* 0x040fe20000400000 */
        /* <DEDUP_REMOVED lines=8> */
[C---:B------:R-:W-:Y:S01]  /*85b0*/  FMUL R18, R70.reuse, R25 ;  /* 0x0000001946127220 */ /* 0x040fe20000400000 */
[----:B------:R-:W-:Y:S01]  /*85c0*/  F2FP.SATFINITE.E4M3.F32.PACK_AB_MERGE_C R14, R15, R14, RZ ;  /* 0x0000000e0f0e723e */ /* 0x000fe200048070ff */
        /* <DEDUP_REMOVED lines=8> */
[C---:B------:R-:W-:Y:S01]  /*8650*/  FFMA R11, R73.reuse, R88, R11 ;  /* 0x00000058490b7223 */ /* 0x040fe2000000000b */
[----:B------:R-:W-:Y:S01]  /*8660*/  FMUL R22, R70, R29 ;  /* 0x0000001d46167220 */ /* 0x000fe20000400000 */
        /* <DEDUP_REMOVED lines=13> */
[----:B------:R-:W-:Y:S01]  /*8740*/  FMUL R20, R70, R27 ;  /* 0x0000001b46147220 */ /* 0x000fe20000400000 */
[--C-:B------:R-:W-:Y:S01]  /*8750*/  HADD2.F32 R96, -RZ, R146.reuse.H0_H0 ;  /* 0x20000092ff607230 */ /* 0x100fe20000004100 */
[----:B------:R-:W-:Y:S01]  /*8760*/  F2FP.SATFINITE.E4M3.F32.PACK_AB_MERGE_C R16, R10, R7, R16 ;  /* 0x000000070a10723e */ /* 0x000fe20004807010 */
[----:B------:R-:W-:Y:S02]  /*8770*/  HADD2.F32 R97, -RZ, R146.H1_H1 ;  /* 0x30000092ff617230 */ /* 0x000fe40000004100 */
[C---:B------:R-:W-:Y:S01]  /*8780*/  FFMA R20, R73.reuse, R93, R20 ;  /* 0x0000005d49147223 */ /* 0x040fe20000000014 */
[C---:B------:R-:W-:Y:S01]  /*8790*/  FFMA R21, R73.reuse, R94, R21 ;  /* 0x0000005e49157223 */ /* 0x040fe20000000015 */
[C---:B------:R-:W-:Y:S01]  /*87a0*/  FFMA R22, R73.reuse, R95, R22 ;  /* 0x0000005f49167223 */ /* 0x040fe20000000016 */
[C---:B------:R-:W-:Y:S01]  /*87b0*/  FMUL R23, R70.reuse, R30 ;  /* 0x0000001e46177220 */ /* 0x040fe20000400000 */
[----:B------:R-:W-:Y:S01]  /*87c0*/  FMUL R30, R70, R37 ;  /* 0x00000025461e7220 */ /* 0x000fe20000400000 */
[----:B------:R-:W-:Y:S01]  /*87d0*/  F2FP.SATFINITE.E4M3.F32.PACK_AB_MERGE_C R19, R20, R19, RZ ;  /* 0x000000131413723e */ /* 0x000fe200048070ff */
[C---:B------:R-:W-:Y:S01]  /*87e0*/  FMUL R37, R70.reuse, R44 ;  /* 0x0000002c46257220 */ /* 0x040fe20000400000 */
[C---:B------:R-:W-:Y:S01]  /*87f0*/  FFMA R23, R73.reuse, R96, R23 ;  /* 0x0000006049177223 */ /* 0x040fe20000000017 */
        /* <DEDUP_REMOVED lines=20> */
[----:B------:R-:W-:Y:S01]  /*8940*/  F2FP.F16.E4M3.UNPACK_B R151, R151.H1 ;  /* 0x00000097ff97723e */ /* 0x000fe200030006ff */
[----:B------:R-:W-:Y:S01]  /*8950*/  FMUL R38, R70, R45 ;  /* 0x0000002d46267220 */ /* 0x000fe20000400000 */
[----:B------:R-:W-:Y:S01]  /*8960*/  F2FP.SATFINITE.E4M3.F32.PACK_AB_MERGE_C R19, R28, R27, RZ ;  /* 0x0000001b1c13723e */ /* 0x000fe200048070ff */
[----:B------:R-:W-:Y:S01]  /*8970*/  FFMA R31, R73, R104, R31 ;  /* 0x00000068491f7223 */ /* 0x000fe2000000001f */
[C---:B------:R-:W-:Y:S01]  /*8980*/  FMUL R45, R70.reuse, R52 ;  /* 0x00000034462d7220 */ /* 0x040fe20000400000 */
[C---:B------:R-:W-:Y:S01]  /*8990*/  FMUL R52, R70.reuse, R59 ;  /* 0x0000003b46347220 */ /* 0x040fe20000400000 */
[----:B------:R-:W-:Y:S01]  /*89a0*/  F2FP.F16.E4M3.UNPACK_B R152, R152.H1 ;  /* 0x00000098ff98723e */ /* 0x000fe200030006ff */
[C---:B------:R-:W-:Y:S01]  /*89b0*/  FMUL R59, R70.reuse, R66 ;  /* 0x00000042463b7220 */ /* 0x040fe20000400000 */
[----:B------:R-:W-:Y:S01]  /*89c0*/  F2FP.SATFINITE.E4M3.F32.PACK_AB_MERGE_C R66, R13, R12, R14 ;  /* 0x0000000c0d42723e */ /* 0x000fe2000480700e */
        /* <DEDUP_REMOVED lines=11> */
[C---:B------:R-:W-:Y:S01]  /*8a80*/  FFMA R35, R73.reuse, R108, R35 ;  /* 0x0000006c49237223 */ /* 0x040fe20000000023 */
[C---:B------:R-:W-:Y:S01]  /*8a90*/  FMUL R36, R70.reuse, R43 ;  /* 0x0000002b46247220 */ /* 0x040fe20000400000 */
[--C-:B------:R-:W-:Y:S02]  /*8aa0*/  HADD2.F32 R112, -RZ, R150.reuse.H0_H0 ;  /* 0x20000096ff707230 */ /* 0x100fe40000004100 */
[C---:B------:R-:W-:Y:S01]  /*8ab0*/  FMUL R39, R70.reuse, R46 ;  /* 0x0000002e46277220 */ /* 0x040fe20000400000 */
[----:B------:R-:W-:Y:S02]  /*8ac0*/  HADD2.F32 R113, -RZ, R150.H1_H1 ;  /* 0x30000096ff717230 */ /* 0x000fe40000004100 */
        /* <DEDUP_REMOVED lines=12> */
[C---:B------:R-:W-:Y:S01]  /*8b90*/  FMUL R46, R70.reuse, R53 ;  /* 0x00000035462e7220 */ /* 0x040fe20000400000 */
[--C-:B------:R-:W-:Y:S02]  /*8ba0*/  HADD2.F32 R120, -RZ, R152.reuse.H0_H0 ;  /* 0x20000098ff787230 */ /* 0x100fe40000004100 */
[C---:B------:R-:W-:Y:S01]  /*8bb0*/  FMUL R50, R70.reuse, R57 ;  /* 0x0000003946327220 */ /* 0x040fe20000400000 */
[C---:B------:R-:W-:Y:S01]  /*8bc0*/  FMUL R51, R70.reuse, R58 ;  /* 0x0000003a46337220 */ /* 0x040fe20000400000 */
[C---:B------:R-:W-:Y:S01]  /*8bd0*/  FMUL R53, R70.reuse, R60 ;  /* 0x0000003c46357220 */ /* 0x040fe20000400000 */
[C---:B------:R-:W-:Y:S01]  /*8be0*/  FFMA R43, R73.reuse, R116, R43 ;  /* 0x00000074492b7223 */ /* 0x040fe2000000002b */
[----:B------:R-:W-:Y:S02]  /*8bf0*/  HADD2.F32 R121, -RZ, R152.H1_H1 ;  /* 0x30000098ff797230 */ /* 0x000fe40000004100 */
[C---:B------:R-:W-:Y:S01]  /*8c00*/  FMUL R47, R70.reuse, R54 ;  /* 0x00000036462f7220 */ /* 0x040fe20000400000 */
[C---:B------:R-:W-:Y:S01]  /*8c10*/  FMUL R57, R70.reuse, R64 ;  /* 0x0000004046397220 */ /* 0x040fe20000400000 */
[C---:B------:R-:W-:Y:S01]  /*8c20*/  FMUL R58, R70.reuse, R65 ;  /* 0x00000041463a7220 */ /* 0x040fe20000400000 */
[C---:B------:R-:W-:Y:S01]  /*8c30*/  FMUL R60, R70.reuse, R67 ;  /* 0x00000043463c7220 */ /* 0x040fe20000400000 */
[----:B------:R-:W-:Y:S01]  /*8c40*/  FFMA R44, R73, R117, R44 ;  /* 0x00000075492c7223 */ /* 0x000fe2000000002c */
[C---:B------:R-:W-:Y:S01]  /*8c50*/  FMUL R48, R70.reuse, R55 ;  /* 0x0000003746307220 */ /* 0x040fe20000400000 */
[----:B------:R-:W-:Y:S01]  /*8c60*/  F2FP.SATFINITE.E4M3.F32.PACK_AB_MERGE_C R64, R5, R4, R76 ;  /* 0x000000040540723e */ /* 0x000fe2000480704c */
[----:B------:R-:W-:Y:S01]  /*8c70*/  FFMA R45, R73, R118, R45 ;  /* 0x00000076492d7223 */ /* 0x000fe2000000002d */
[----:B------:R-:W-:Y:S01]  /*8c80*/  F2FP.SATFINITE.E4M3.F32.PACK_AB_MERGE_C R65, R9, R8, R78 ;  /* 0x000000080941723e */ /* 0x000fe2000480704e */
[----:B------:R-:W-:Y:S01]  /*8c90*/  FMUL R49, R70, R56 ;  /* 0x0000003846317220 */ /* 0x000fe20000400000 */
[----:B------:R-:W-:Y:S01]  /*8ca0*/  F2FP.SATFINITE.E4M3.F32.PACK_AB_MERGE_C R67, R2, R0, R3 ;  /* 0x000000000243723e */ /* 0x000fe20004807003 */
[C---:B------:R-:W-:Y:S01]  /*8cb0*/  FFMA R46, R73.reuse, R119, R46 ;  /* 0x00000077492e7223 */ /* 0x040fe2000000002e */
[----:B------:R-:W-:Y:S01]  /*8cc0*/  F2FP.F16.E4M3.UNPACK_B R154, R154.H1 ;  /* 0x0000009aff9a723e */ /* 0x000fe200030006ff */
[--C-:B------:R-:W-:Y:S02]  /*8cd0*/  HADD2.F32 R124, -RZ, R153.reuse.H0_H0 ;  /* 0x20000099ff7c7230 */ /* 0x100fe40000004100 */
[C---:B------:R-:W-:Y:S01]  /*8ce0*/  FFMA R47, R73.reuse, R120, R47 ;  /* 0x00000078492f7223 */ /* 0x040fe2000000002f */
[----:B------:R1:W-:Y:S01]  /*8cf0*/  STS.128 [R137+UR44+0x6200], R64 ;  /* 0x0062004089007988 */ /* 0x0003e20008000c2c */
[----:B------:R-:W-:Y:S02]  /*8d00*/  HADD2.F32 R125, -RZ, R153.H1_H1 ;  /* 0x30000099ff7d7230 */ /* 0x000fe40000004100 */
[C---:B------:R-:W-:Y:S01]  /*8d10*/  FFMA R48, R73.reuse, R121, R48 ;  /* 0x0000007949307223 */ /* 0x040fe20000000030 */
[C---:B------:R-:W-:Y:S01]  /*8d20*/  FFMA R49, R73.reuse, R122, R49 ;  /* 0x0000007a49317223 */ /* 0x040fe20000000031 */
[----:B------:R-:W-:Y:S01]  /*8d30*/  F2FP.F16.E4M3.UNPACK_B R155, R155.H1 ;  /* 0x0000009bff9b723e */ /* 0x000fe200030006ff */
[C---:B------:R-:W-:Y:S01]  /*8d40*/  FFMA R50, R73.reuse, R123, R50 ;  /* 0x0000007b49327223 */ /* 0x040fe20000000032 */
[----:B------:R-:W-:Y:S01]  /*8d50*/  FMUL R54, R70, R61 ;  /* 0x0000003d46367220 */ /* 0x000fe20000400000 */
[--C-:B------:R-:W-:Y:S01]  /*8d60*/  HADD2.F32 R128, -RZ, R154.reuse.H0_H0 ;  /* 0x2000009aff807230 */ /* 0x100fe20000004100 */
[----:B------:R1:W-:Y:S01]  /*8d70*/  STS.128 [R179+0x6010], R16 ;  /* 0x00601010b3007388 */ /* 0x0003e20000000c00 */
[----:B------:R-:W-:Y:S01]  /*8d80*/  F2FP.SATFINITE.E4M3.F32.PACK_AB_MERGE_C R35, R36, R35, RZ ;  /* 0x000000232423723e */ /* 0x000fe200048070ff */
[C---:B------:R-:W-:Y:S01]  /*8d90*/  FFMA R51, R73.reuse, R124, R51 ;  /* 0x0000007c49337223 */ /* 0x040fe20000000033 */
[----:B------:R-:W-:Y:S01]  /*8da0*/  F2FP.SATFINITE.E4M3.F32.PACK_AB_MERGE_C R39, R40, R39, RZ ;  /* 0x000000272827723e */ /* 0x000fe200048070ff */
[----:B------:R-:W-:Y:S02]  /*8db0*/  HADD2.F32 R129, -RZ, R154.H1_H1 ;  /* 0x3000009aff817230 */ /* 0x000fe40000004100 */
[C---:B------:R-:W-:Y:S01]  /*8dc0*/  FMUL R55, R70.reuse, R62 ;  /* 0x0000003e46377220 */ /* 0x040fe20000400000 */
[C---:B------:R-:W-:Y:S01]  /*8dd0*/  FFMA R52, R73.reuse, R125, R52 ;  /* 0x0000007d49347223 */ /* 0x040fe20000000034 */
[----:B------:R-:W-:Y:S01]  /*8de0*/  FMUL R56, R70, R63 ;  /* 0x0000003f46387220 */ /* 0x000fe20000400000 */
[C---:B------:R-:W-:Y:S01]  /*8df0*/  FFMA R53, R73.reuse, R126, R53 ;  /* 0x0000007e49357223 */ /* 0x040fe20000000035 */
[C---:B------:R-:W-:Y:S01]  /*8e00*/  FFMA R54, R73.reuse, R127, R54 ;  /* 0x0000007f49367223 */ /* 0x040fe20000000036 */
[--C-:B------:R-:W-:Y:S02]  /*8e10*/  HADD2.F32 R74, -RZ, R155.reuse.H0_H0 ;  /* 0x2000009bff4a7230 */ /* 0x100fe40000004100 */
[C---:B------:R-:W-:Y:S01]  /*8e20*/  FFMA R55, R73.reuse, R128, R55 ;  /* 0x0000008049377223 */ /* 0x040fe20000000037 */
[----:B------:R-:W-:Y:S02]  /*8e30*/  HADD2.F32 R131, -RZ, R155.H1_H1 ;  /* 0x3000009bff837230 */ /* 0x000fe40000004100 */
[C---:B------:R-:W-:Y:S01]  /*8e40*/  FFMA R56, R73.reuse, R129, R56 ;  /* 0x0000008149387223 */ /* 0x040fe20000000038 */
[----:B------:R-:W-:Y:S01]  /*8e50*/  F2FP.SATFINITE.E4M3.F32.PACK_AB_MERGE_C R43, R44, R43, RZ ;  /* 0x0000002b2c2b723e */ /* 0x000fe200048070ff */
[C---:B------:R-:W-:Y:S01]  /*8e60*/  FFMA R57, R73.reuse, R72, R57 ;  /* 0x0000004849397223 */ /* 0x040fe20000000039 */
[C---:B------:R-:W-:Y:S01]  /*8e70*/  FFMA R58, R73.reuse, R75, R58 ;  /* 0x0000004b493a7223 */ /* 0x040fe2000000003a */
[C---:B------:R-:W-:Y:S01]  /*8e80*/  FFMA R59, R73.reuse, R74, R59 ;  /* 0x0000004a493b7223 */ /* 0x040fe2000000003b */
[----:B------:R-:W-:Y:S01]  /*8e90*/  F2FP.SATFINITE.E4M3.F32.PACK_AB_MERGE_C R33, R34, R33, R35 ;  /* 0x000000212221723e */ /* 0x000fe20004807023 */
[----:B------:R-:W-:Y:S01]  /*8ea0*/  FFMA R60, R73, R131, R60 ;  /* 0x00000083493c7223 */ /* 0x000fe2000000003c */
[----:B------:R-:W-:Y:S02]  /*8eb0*/  F2FP.SATFINITE.E4M3.F32.PACK_AB_MERGE_C R32, R30, R29, R32 ;  /* 0x0000001d1e20723e */ /* 0x000fe40004807020 */
        /* <DEDUP_REMOVED lines=11> */
[----:B------:R-:W-:Y:S03]  /*8f70*/  IADD3 R68, PT, PT, R68, 0x1, RZ ;  /* 0x0000000144447810 */ /* 0x000fe60007ffe0ff */
        /* <DEDUP_REMOVED lines=10> */
[----:B------:R-:W-:Y:S02]  /*9020*/  UIADD3 UR9, UPT, UPT, UR49, 0x40, URZ ;  /* 0x0000004031097890 */ /* 0x000fe4000fffe0ff */
[----:B------:R-:W-:Y:S01]  /*9030*/  UIADD3 UR8, UPT, UPT, UR44, 0x6200, URZ ;  /* 0x000062002c087890 */ /* 0x000fe2000fffe0ff */
[----:B------:R-:W-:Y:S01]  /*9040*/  UMOV UR10, UR50 ;  /* 0x00000032000a7c82 */ /* 0x000fe20008000000 */
[----:B------:R-:W-:Y:S01]  /*9050*/  UMOV UR11, UR36 ;  /* 0x00000024000b7c82 */ /* 0x000fe20008000000 */
[----:B--2---:R-:W-:Y:S04]  /*9060*/  UIADD3 UR4, UP0, UPT, UR6, 0x680, URZ ;  /* 0x0000068006047890 */ /* 0x004fe8000ff1e0ff */
[----:B------:R-:W-:Y:S09]  /*9070*/  UIADD3.X UR5, UPT, UPT, URZ, UR7, URZ, UP0, !UPT ;  /* 0x00000007ff057290 */ /* 0x000ff200087fe4ff */
[----:B------:R2:W-:Y:S01]  /*9080*/  UTMASTG.3D [UR8], [UR4] ;  /* 0x00000008040073b5 */ /* 0x0005e20008010000 */
[----:B------:R0:W-:Y:S01]  /*9090*/  UTMACMDFLUSH ;  /* 0x00000000000079b7 */ /* 0x0001e20000000000 */
[----:B--2---:R-:W-:Y:S04]  /*90a0*/  DEPBAR.LE SB0, 0x1 ;  /* 0x000080400000791a */ /* 0x004fe80000000000 */
.L_x_126:
[----:B------:R-:W-:Y:S05]  /*90b0*/  BSYNC.RECONVERGENT B0 ;  /* 0x0000000000007941 */ /* 0x000fea0003800200 */
.L_x_125:
[----:B------:R-:W-:Y:S01]  /*90c0*/  BAR.SYNC.DEFER_BLOCKING 0x1, 0x80 ;  /* 0x0042000000007b1d */ /* 0x000fe20000010000 */
[----:B------:R-:W-:Y:S01]  /*90d0*/  ISETP.NE.AND P0, PT, R162, 0x2, PT ;  /* 0x00000002a200780c */ /* 0x000fe20003f05270 */
[----:B------:R-:W-:Y:S01]  /*90e0*/  UISETP.NE.AND UP0, UPT, UR45, URZ, UPT ;  /* 0x000000ff2d00728c */ /* 0x000fe2000bf05270 */
[----:B------:R-:W-:Y:S01]  /*90f0*/  ISETP.NE.AND P1, PT, R68, 0x4, PT ;  /* 0x000000044400780c */ /* 0x000fe20003f25270 */
[----:B------:R-:W-:Y:S01]  /*9100*/  UIADD3 UR32, UPT, UPT, UR37, UR62, URZ ;  /* 0x0000003e25207290 */ /* 0x000fe2000fffe0ff */
[----:B------:R-:W-:Y:S01]  /*9110*/  SEL R0, RZ, 0x1, P0 ;  /* 0x00000001ff007807 */ /* 0x000fe20000000000 */
[----:B------:R-:W-:Y:S01]  /*9120*/  UIADD3 UR20, UPT, UPT, UR38, UR59, URZ ;  /* 0x0000003b26147290 */ /* 0x000fe2000fffe0ff */
[----:B------:R-:W-:Y:S02]  /*9130*/  SEL R3, RZ, 0x1, P1 ;  /* 0x00000001ff037807 */ /* 0x000fe40000800000 */
[----:B------:R-:W-:Y:S02]  /*9140*/  LOP3.LUT R167, R167, R0, RZ, 0x3c, !PT ;  /* 0x00000000a7a77212 */ /* 0x000fe400078e3cff */
[----:B------:R-:W-:Y:S02]  /*9150*/  LOP3.LUT R168, R168, R3, RZ, 0x3c, !PT ;  /* 0x00000003a8a87212 */ /* 0x000fe400078e3cff */
[----:B------:R-:W-:Y:S02]  /*9160*/  SEL R162, R162, RZ, P0 ;  /* 0x000000ffa2a27207 */ /* 0x000fe40000000000 */
[----:B------:R-:W-:Y:S01]  /*9170*/  SEL R68, R68, RZ, P1 ;  /* 0x000000ff44447207 */ /* 0x000fe20000800000 */
[----:B------:R-:W-:Y:S01]  /*9180*/  UMOV UR36, UR58 ;  /* 0x0000003a00247c82 */ /* 0x000fe20008000000 */
[----:B------:R-:W-:Y:S05]  /*9190*/  BRA.U UP0, `(.L_x_127) ;  /* 0xffffffc500647547 */ /* 0x000fea000b83ffff */
[----:B------:R-:W-:Y:S05]  /*91a0*/  EXIT ;  /* 0x000000000000794d */ /* 0x000fea0003800000 */
.L_x_24:
[----:B--2---:R2:W3:Y:S02]  /*91b0*/  SYNCS.PHASECHK.TRANS64.TRYWAIT P0, [R0+URZ+0x120], R3 ;  /* 0x00012003000075a7 */ /* 0x0044e400080011ff */
[----:B---3--:R-:W-:Y:S05]  /*91c0*/  @!P0 NANOSLEEP.SYNCS 0x989680 ;  /* 0x009896800000895d */ /* 0x008fea0003900000 */
[----:B------:R-:W3:Y:S02]  /*91d0*/  @!P0 SYNCS.PHASECHK.TRANS64 P0, [R0+URZ+0x120], R3 ;  /* 0x00012003000085a7 */ /* 0x000ee400080010ff */
[----:B---3--:R-:W-:Y:S05]  /*91e0*/  @!P0 BRA `(.L_x_24) ;  /* 0xfffffffc00f08947 */ /* 0x008fea000383ffff */
[----:B------:R-:W-:Y:S05]  /*91f0*/  BRA `(.L_x_128) ;  /* 0xffffff88000c7947 */ /* 0x000fea000383ffff */
.L_x_27:
[----:B--2---:R-:W-:-:S07]  /*9200*/  MOV R0, UR33 ;  /* 0x0000002100007c02 */ /* 0x004fce0008000f00 */
.L_x_129:
[----:B--2---:R2:W3:Y:S02]  /*9210*/  SYNCS.PHASECHK.TRANS64.TRYWAIT P0, [R0+URZ+0x40], R3 ;  /* 0x00004003000075a7 */ /* 0x0044e400080011ff */
[----:B---3--:R-:W-:Y:S05]  /*9220*/  @!P0 NANOSLEEP.SYNCS 0x989680 ;  /* 0x009896800000895d */ /* 0x008fea0003900000 */
[----:B------:R-:W3:Y:S02]  /*9230*/  @!P0 SYNCS.PHASECHK.TRANS64 P0, [R0+URZ+0x40], R3 ;  /* 0x00004003000085a7 */ /* 0x000ee400080010ff */
[----:B---3--:R-:W-:Y:S05]  /*9240*/  @!P0 BRA `(.L_x_129) ;  /* 0xfffffffc00f08947 */ /* 0x008fea000383ffff */
[----:B------:R-:W-:Y:S05]  /*9250*/  BRA `(.L_x_26) ;  /* 0xffffff88005c7947 */ /* 0x000fea000383ffff */
.L_x_34:
[----:B-1----:R-:W-:-:S07]  /*9260*/  MOV R0, UR9 ;  /* 0x0000000900007c02 */ /* 0x002fce0008000f00 */
.L_x_130:
[----:B-1----:R1:W2:Y:S02]  /*9270*/  SYNCS.PHASECHK.TRANS64.TRYWAIT P0, [R0+URZ+0x40], R3 ;  /* 0x00004003000075a7 */ /* 0x0022a400080011ff */
[----:B--2---:R-:W-:Y:S05]  /*9280*/  @!P0 NANOSLEEP.SYNCS 0x989680 ;  /* 0x009896800000895d */ /* 0x004fea0003900000 */
[----:B------:R-:W2:Y:S02]  /*9290*/  @!P0 SYNCS.PHASECHK.TRANS64 P0, [R0+URZ+0x40], R3 ;  /* 0x00004003000085a7 */ /* 0x000ea400080010ff */
[----:B--2---:R-:W-:Y:S05]  /*92a0*/  @!P0 BRA `(.L_x_130) ;  /* 0xfffffffc00f08947 */ /* 0x004fea000383ffff */
[----:B------:R-:W-:Y:S05]  /*92b0*/  BRA `(.L_x_33) ;  /* 0xffffff8c001c7947 */ /* 0x000fea000383ffff */
.L_x_39:
[----:B-1----:R1:W2:Y:S02]  /*92c0*/  SYNCS.PHASECHK.TRANS64.TRYWAIT P0, [R3+URZ+0xb0], R0 ;  /* 0x0000b000030075a7 */ /* 0x0022a400080011ff */
[----:B--2---:R-:W-:Y:S05]  /*92d0*/  @!P0 NANOSLEEP.SYNCS 0x989680 ;  /* 0x009896800000895d */ /* 0x004fea0003900000 */
[----:B------:R-:W2:Y:S02]  /*92e0*/  @!P0 SYNCS.PHASECHK.TRANS64 P0, [R3+URZ+0xb0], R0 ;  /* 0x0000b000030085a7 */ /* 0x000ea400080010ff */
[----:B--2---:R-:W-:Y:S05]  /*92f0*/  @!P0 BRA `(.L_x_39) ;  /* 0xfffffffc00f08947 */ /* 0x004fea000383ffff */
[----:B------:R-:W-:Y:S05]  /*9300*/  BRA `(.L_x_131) ;  /* 0xffffff8c00c07947 */ /* 0x000fea000383ffff */
.L_x_43:
[----:B-1----:R-:W-:-:S07]  /*9310*/  MOV R0, UR4 ;  /* 0x0000000400007c02 */ /* 0x002fce0008000f00 */
.L_x_132:
[----:B-1----:R1:W2:Y:S02]  /*9320*/  SYNCS.PHASECHK.TRANS64.TRYWAIT P0, [R0+URZ], R3 ;  /* 0x00000003000075a7 */ /* 0x0022a400080011ff */
[----:B--2---:R-:W-:Y:S05]  /*9330*/  @!P0 NANOSLEEP.SYNCS 0x989680 ;  /* 0x009896800000895d */ /* 0x004fea0003900000 */
[----:B------:R-:W2:Y:S02]  /*9340*/  @!P0 SYNCS.PHASECHK.TRANS64 P0, [R0+URZ], R3 ;  /* 0x00000003000085a7 */ /* 0x000ea400080010ff */
[----:B--2---:R-:W-:Y:S05]  /*9350*/  @!P0 BRA `(.L_x_132) ;  /* 0xfffffffc00f08947 */ /* 0x004fea000383ffff */
[----:B------:R-:W-:Y:S05]  /*9360*/  BRA `(.L_x_133) ;  /* 0xffffff9400647947 */ /* 0x000fea000383ffff */
.L_x_44:
[----:B------:R-:W-:-:S07]  /*9370*/  MOV R0, UR5 ;  /* 0x0000000500007c02 */ /* 0x000fce0008000f00 */
.L_x_134:
[----:B-1----:R1:W2:Y:S02]  /*9380*/  SYNCS.PHASECHK.TRANS64.TRYWAIT P0, [R0+URZ], R3 ;  /* 0x00000003000075a7 */ /* 0x0022a400080011ff */
[----:B--2---:R-:W-:Y:S05]  /*9390*/  @!P0 NANOSLEEP.SYNCS 0x989680 ;  /* 0x009896800000895d */ /* 0x004fea0003900000 */
[----:B------:R-:W2:Y:S02]  /*93a0*/  @!P0 SYNCS.PHASECHK.TRANS64 P0, [R0+URZ], R3 ;  /* 0x00000003000085a7 */ /* 0x000ea400080010ff */
[----:B--2---:R-:W-:Y:S05]  /*93b0*/  @!P0 BRA `(.L_x_134) ;  /* 0xfffffffc00f08947 */ /* 0x004fea000383ffff */
[----:B------:R-:W-:Y:S05]  /*93c0*/  BRA `(.L_x_135) ;  /* 0xffffff9400707947 */ /* 0x000fea000383ffff */
.L_x_45:
[----:B------:R-:W-:-:S07]  /*93d0*/  MOV R0, UR5 ;  /* 0x0000000500007c02 */ /* 0x000fce0008000f00 */
.L_x_136:
[----:B-1----:R1:W2:Y:S02]  /*93e0*/  SYNCS.PHASECHK.TRANS64.TRYWAIT P0, [R0+URZ], R3 ;  /* 0x00000003000075a7 */ /* 0x0022a400080011ff */
[----:B--2---:R-:W-:Y:S05]  /*93f0*/  @!P0 NANOSLEEP.SYNCS 0x989680 ;  /* 0x009896800000895d */ /* 0x004fea0003900000 */
[----:B------:R-:W2:Y:S02]  /*9400*/  @!P0 SYNCS.PHASECHK.TRANS64 P0, [R0+URZ], R3 ;  /* 0x00000003000085a7 */ /* 0x000ea400080010ff */
[----:B--2---:R-:W-:Y:S05]  /*9410*/  @!P0 BRA `(.L_x_136) ;  /* 0xfffffffc00f08947 */ /* 0x004fea000383ffff */
[----:B------:R-:W-:Y:S05]  /*9420*/  BRA `(.L_x_137) ;  /* 0xffffff94007c7947 */ /* 0x000fea000383ffff */
.L_x_46:
[----:B------:R-:W-:-:S07]  /*9430*/  MOV R0, UR5 ;  /* 0x0000000500007c02 */ /* 0x000fce0008000f00 */
.L_x_138:
[----:B-1----:R1:W2:Y:S02]  /*9440*/  SYNCS.PHASECHK.TRANS64.TRYWAIT P0, [R0+URZ], R3 ;  /* 0x00000003000075a7 */ /* 0x0022a400080011ff */
[----:B--2---:R-:W-:Y:S05]  /*9450*/  @!P0 NANOSLEEP.SYNCS 0x989680 ;  /* 0x009896800000895d */ /* 0x004fea0003900000 */
[----:B------:R-:W2:Y:S02]  /*9460*/  @!P0 SYNCS.PHASECHK.TRANS64 P0, [R0+URZ], R3 ;  /* 0x00000003000085a7 */ /* 0x000ea400080010ff */
[----:B--2---:R-:W-:Y:S05]  /*9470*/  @!P0 BRA `(.L_x_138) ;  /* 0xfffffffc00f08947 */ /* 0x004fea000383ffff */
[----:B------:R-:W-:Y:S05]  /*9480*/  BRA `(.L_x_139) ;  /* 0xffffff9400887947 */ /* 0x000fea000383ffff */
.L_x_47:
[----:B------:R-:W-:-:S07]  /*9490*/  MOV R0, UR5 ;  /* 0x0000000500007c02 */ /* 0x000fce0008000f00 */
.L_x_140:
[----:B-1----:R1:W2:Y:S02]  /*94a0*/  SYNCS.PHASECHK.TRANS64.TRYWAIT P0, [R0+URZ], R3 ;  /* 0x00000003000075a7 */ /* 0x0022a400080011ff */
[----:B--2---:R-:W-:Y:S05]  /*94b0*/  @!P0 NANOSLEEP.SYNCS 0x989680 ;  /* 0x009896800000895d */ /* 0x004fea0003900000 */
[----:B------:R-:W2:Y:S02]  /*94c0*/  @!P0 SYNCS.PHASECHK.TRANS64 P0, [R0+URZ], R3 ;  /* 0x00000003000085a7 */ /* 0x000ea400080010ff */
[----:B--2---:R-:W-:Y:S05]  /*94d0*/  @!P0 BRA `(.L_x_140) ;  /* 0xfffffffc00f08947 */ /* 0x004fea000383ffff */
[----:B------:R-:W-:Y:S05]  /*94e0*/  BRA `(.L_x_141) ;  /* 0xffffff9400947947 */ /* 0x000fea000383ffff */
.L_x_48:
[----:B------:R-:W-:-:S07]  /*94f0*/  MOV R0, UR5 ;  /* 0x0000000500007c02 */ /* 0x000fce0008000f00 */
.L_x_142:
[----:B-1----:R1:W2:Y:S02]  /*9500*/  SYNCS.PHASECHK.TRANS64.TRYWAIT P0, [R0+URZ], R3 ;  /* 0x00000003000075a7 */ /* 0x0022a400080011ff */
[----:B--2---:R-:W-:Y:S05]  /*9510*/  @!P0 NANOSLEEP.SYNCS 0x989680 ;  /* 0x009896800000895d */ /* 0x004fea0003900000 */
[----:B------:R-:W2:Y:S02]  /*9520*/  @!P0 SYNCS.PHASECHK.TRANS64 P0, [R0+URZ], R3 ;  /* 0x00000003000085a7 */ /* 0x000ea400080010ff */
[----:B--2---:R-:W-:Y:S05]  /*9530*/  @!P0 BRA `(.L_x_142) ;  /* 0xfffffffc00f08947 */ /* 0x004fea000383ffff */
[----:B------:R-:W-:Y:S05]  /*9540*/  BRA `(.L_x_143) ;  /* 0xffffff9400a07947 */ /* 0x000fea000383ffff */
.L_x_49:
[----:B------:R-:W-:-:S07]  /*9550*/  MOV R0, UR5 ;  /* 0x0000000500007c02 */ /* 0x000fce0008000f00 */
.L_x_144:
[----:B-1----:R1:W2:Y:S02]  /*9560*/  SYNCS.PHASECHK.TRANS64.TRYWAIT P0, [R0+URZ], R3 ;  /* 0x00000003000075a7 */ /* 0x0022a400080011ff */
[----:B--2---:R-:W-:Y:S05]  /*9570*/  @!P0 NANOSLEEP.SYNCS 0x989680 ;  /* 0x009896800000895d */ /* 0x004fea0003900000 */
[----:B------:R-:W2:Y:S02]  /*9580*/  @!P0 SYNCS.PHASECHK.TRANS64 P0, [R0+URZ], R3 ;  /* 0x00000003000085a7 */ /* 0x000ea400080010ff */
[----:B--2---:R-:W-:Y:S05]  /*9590*/  @!P0 BRA `(.L_x_144) ;  /* 0xfffffffc00f08947 */ /* 0x004fea000383ffff */
[----:B------:R-:W-:Y:S05]  /*95a0*/  BRA `(.L_x_145) ;  /* 0xffffff9400ac7947 */ /* 0x000fea000383ffff */
.L_x_52:
[----:B--2---:R2:W3:Y:S02]  /*95b0*/  SYNCS.PHASECHK.TRANS64.TRYWAIT P0, [R2+URZ+0x110], R5 ;  /* 0x00011005020075a7 */ /* 0x0044e400080011ff */
[----:B---3--:R-:W-:Y:S05]  /*95c0*/  @!P0 NANOSLEEP.SYNCS 0x989680 ;  /* 0x009896800000895d */ /* 0x008fea0003900000 */
[----:B------:R-:W3:Y:S02]  /*95d0*/  @!P0 SYNCS.PHASECHK.TRANS64 P0, [R2+URZ+0x110], R5 ;  /* 0x00011005020085a7 */ /* 0x000ee400080010ff */
[----:B---3--:R-:W-:Y:S05]  /*95e0*/  @!P0 BRA `(.L_x_52) ;  /* 0xfffffffc00f08947 */ /* 0x008fea000383ffff */
[----:B------:R-:W-:Y:S05]  /*95f0*/  BRA `(.L_x_146) ;  /* 0xffffff9800087947 */ /* 0x000fea000383ffff */
.L_x_53:
[----:B------:R-:W-:-:S07]  /*9600*/  MOV R2, UR4 ;  /* 0x0000000400027c02 */ /* 0x000fce0008000f00 */
.L_x_147:
[----:B--2---:R2:W3:Y:S02]  /*9610*/  SYNCS.PHASECHK.TRANS64.TRYWAIT P0, [R2+URZ+0xc0], R5 ;  /* 0x0000c005020075a7 */ /* 0x0044e400080011ff */
[----:B---3--:R-:W-:Y:S05]  /*9620*/  @!P0 NANOSLEEP.SYNCS 0x989680 ;  /* 0x009896800000895d */ /* 0x008fea0003900000 */
[----:B------:R-:W3:Y:S02]  /*9630*/  @!P0 SYNCS.PHASECHK.TRANS64 P0, [R2+URZ+0xc0], R5 ;  /* 0x0000c005020085a7 */ /* 0x000ee400080010ff */
[----:B---3--:R-:W-:Y:S05]  /*9640*/  @!P0 BRA `(.L_x_147) ;  /* 0xfffffffc00f08947 */ /* 0x008fea000383ffff */
[----:B------:R-:W-:Y:S05]  /*9650*/  BRA `(.L_x_148) ;  /* 0xffffff9800187947 */ /* 0x000fea000383ffff */
.L_x_54:
[----:B--2---:R2:W3:Y:S02]  /*9660*/  SYNCS.PHASECHK.TRANS64.TRYWAIT P1, [R2+URZ+0xb0], R5 ;  /* 0x0000b005020075a7 */ /* 0x0044e400080211ff */
[----:B---3--:R-:W-:Y:S05]  /*9670*/  @!P1 NANOSLEEP.SYNCS 0x989680 ;  /* 0x009896800000995d */ /* 0x008fea0003900000 */
[----:B------:R-:W3:Y:S02]  /*9680*/  @!P1 SYNCS.PHASECHK.TRANS64 P1, [R2+URZ+0xb0], R5 ;  /* 0x0000b005020095a7 */ /* 0x000ee400080210ff */
[----:B---3--:R-:W-:Y:S05]  /*9690*/  @!P1 BRA `(.L_x_54) ;  /* 0xfffffffc00f09947 */ /* 0x008fea000383ffff */
[----:B------:R-:W-:Y:S05]  /*96a0*/  BRA `(.L_x_149) ;  /* 0xffffff9800487947 */ /* 0x000fea000383ffff */
.L_x_57:
[----:B------:R-:W-:-:S07]  /*96b0*/  MOV R0, UR4 ;  /* 0x0000000400007c02 */ /* 0x000fce0008000f00 */
.L_x_150:
[----:B--2---:R2:W3:Y:S02]  /*96c0*/  SYNCS.PHASECHK.TRANS64.TRYWAIT P0, [R0+URZ+0xc0], R3 ;  /* 0x0000c003000075a7 */ /* 0x0044e400080011ff */
[----:B---3--:R-:W-:Y:S05]  /*96d0*/  @!P0 NANOSLEEP.SYNCS 0x989680 ;  /* 0x009896800000895d */ /* 0x008fea0003900000 */
[----:B------:R-:W3:Y:S02]  /*96e0*/  @!P0 SYNCS.PHASECHK.TRANS64 P0, [R0+URZ+0xc0], R3 ;  /* 0x0000c003000085a7 */ /* 0x000ee400080010ff */
[----:B---3--:R-:W-:Y:S05]  /*96f0*/  @!P0 BRA `(.L_x_150) ;  /* 0xfffffffc00f08947 */ /* 0x008fea000383ffff */
[----:B------:R-:W-:Y:S05]  /*9700*/  BRA `(.L_x_56) ;  /* 0xffffff98009c7947 */ /* 0x000fea000383ffff */
.L_x_66:
[----:B--2---:R-:W-:-:S04]  /*9710*/  MOV R0, UR5 ;  /* 0x0000000500007c02 */ /* 0x004fc80008000f00 */
[----:B------:R2:W3:Y:S03]  /*9720*/  SYNCS.PHASECHK.TRANS64.TRYWAIT P0, [R0+URZ+0x8], R7 ;  /* 0x00000807000075a7 */ /* 0x0004e600080011ff */
[----:B---3--:R-:W-:Y:S05]  /*9730*/  @!P0 NANOSLEEP.SYNCS 0x989680 ;  /* 0x009896800000895d */ /* 0x008fea0003900000 */
[----:B------:R-:W3:Y:S02]  /*9740*/  @!P0 SYNCS.PHASECHK.TRANS64 P0, [R0+URZ+0x8], R7 ;  /* 0x00000807000085a7 */ /* 0x000ee400080010ff */
[----:B---3--:R-:W-:Y:S05]  /*9750*/  @!P0 BRA `(.L_x_66) ;  /* 0xfffffffc00ec8947 */ /* 0x008fea000383ffff */
[----:B------:R-:W-:Y:S05]  /*9760*/  BRA `(.L_x_65) ;  /* 0xffffff9c00507947 */ /* 0x000fea000383ffff */
.L_x_68:
[----:B------:R-:W-:Y:S01]  /*9770*/  BSSY B0, `(.L_x_151) ;  /* 0x0000006000007945 */ /* 0x000fe20003800000 */
[----:B------:R-:W-:-:S07]  /*9780*/  MOV R15, 0xffffffff ;  /* 0xffffffff000f7802 */ /* 0x000fce0000000f00 */
[----:B-12--5:R-:W-:Y:S05]  /*9790*/  WARPSYNC.COLLECTIVE R15, `(.L_x_152) ;  /* 0x000000000f0c7348 */ /* 0x026fea0003c00000 */
[----:B------:R-:W-:Y:S02]  /*97a0*/  ELECT P6, UR79, PT ;  /* 0x00000000004f782f */ /* 0x000fe400038c0000 */
[----:B------:R-:W-:Y:S01]  /*97b0*/  MOV R14, UR79 ;  /* 0x0000004f000e7c02 */ /* 0x000fe20008000f00 */
[----:B-12--5:R-:W-:Y:S10]  /*97c0*/  ENDCOLLECTIVE ;  /* 0x000000000000791b */ /* 0x026ff40003800000 */
.L_x_152:
[----:B------:R-:W-:Y:S05]  /*97d0*/  BSYNC B0 ;  /* 0x0000000000007941 */ /* 0x000fea0003800000 */
.L_x_151:
[----:B------:R-:W-:Y:S01]  /*97e0*/  PLOP3.LUT P0, PT, P6, PT, PT, 0x80, 0x8 ;  /* 0x000000000008781c */ /* 0x000fe2000370f070 */
[----:B------:R-:W-:-:S12]  /*97f0*/  BRA `(.L_x_153) ;  /* 0xffffff9c007c7947 */ /* 0x000fd8000383ffff */
.L_x_70:
[----:B--2---:R-:W-:-:S04]  /*9800*/  MOV R0, UR5 ;  /* 0x0000000500007c02 */ /* 0x004fc80008000f00 */
[----:B------:R2:W3:Y:S03]  /*9810*/  SYNCS.PHASECHK.TRANS64.TRYWAIT P0, [R0+URZ+0x8], R5 ;  /* 0x00000805000075a7 */ /* 0x0004e600080011ff */
[----:B---3--:R-:W-:Y:S05]  /*9820*/  @!P0 NANOSLEEP.SYNCS 0x989680 ;  /* 0x009896800000895d */ /* 0x008fea0003900000 */
[----:B------:R-:W3:Y:S02]  /*9830*/  @!P0 SYNCS.PHASECHK.TRANS64 P0, [R0+URZ+0x8], R5 ;  /* 0x00000805000085a7 */ /* 0x000ee400080010ff */
[----:B---3--:R-:W-:Y:S05]  /*9840*/  @!P0 BRA `(.L_x_70) ;  /* 0xfffffffc00ec8947 */ /* 0x008fea000383ffff */
[----:B------:R-:W-:Y:S05]  /*9850*/  BRA `(.L_x_69) ;  /* 0xffffff9c00807947 */ /* 0x000fea000383ffff */
.L_x_71:
[----:B-1----:R1:W2:Y:S02]  /*9860*/  SYNCS.PHASECHK.TRANS64.TRYWAIT P0, [R0+URZ+0xb0], R5 ;  /* 0x0000b005000075a7 */ /* 0x0022a400080011ff */
[----:B--2---:R-:W-:Y:S05]  /*9870*/  @!P0 NANOSLEEP.SYNCS 0x989680 ;  /* 0x009896800000895d */ /* 0x004fea0003900000 */
[----:B------:R-:W2:Y:S02]  /*9880*/  @!P0 SYNCS.PHASECHK.TRANS64 P0, [R0+URZ+0xb0], R5 ;  /* 0x0000b005000085a7 */ /* 0x000ea400080010ff */
[----:B--2---:R-:W-:Y:S05]  /*9890*/  @!P0 BRA `(.L_x_71) ;  /* 0xfffffffc00f08947 */ /* 0x004fea000383ffff */
[----:B------:R-:W-:Y:S05]  /*98a0*/  BRA `(.L_x_154) ;  /* 0xffffffa0006c7947 */ /* 0x000fea000383ffff */
.L_x_73:
[----:B------:R-:W-:-:S07]  /*98b0*/  MOV R0, UR31 ;  /* 0x0000001f00007c02 */ /* 0x000fce0008000f00 */
.L_x_155:
[----:B-1----:R1:W2:Y:S02]  /*98c0*/  SYNCS.PHASECHK.TRANS64.TRYWAIT P0, [R0+URZ+0xf0], R5 ;  /* 0x0000f005000075a7 */ /* 0x0022a400080011ff */
[----:B--2---:R-:W-:Y:S05]  /*98d0*/  @!P0 NANOSLEEP.SYNCS 0x989680 ;  /* 0x009896800000895d */ /* 0x004fea0003900000 */
[----:B------:R-:W2:Y:S02]  /*98e0*/  @!P0 SYNCS.PHASECHK.TRANS64 P0, [R0+URZ+0xf0], R5 ;  /* 0x0000f005000085a7 */ /* 0x000ea400080010ff */
[----:B--2---:R-:W-:Y:S05]  /*98f0*/  @!P0 BRA `(.L_x_155) ;  /* 0xfffffffc00f08947 */ /* 0x004fea000383ffff */
[----:B------:R-:W-:Y:S05]  /*9900*/  BRA `(.L_x_156) ;  /* 0xffffffa000b87947 */ /* 0x000fea000383ffff */
.L_x_76:
[----:B------:R-:W-:Y:S07]  /*9910*/  MOV R0, UR5 ;  /* 0x0000000500007c02 */ /* 0x000fee0008000f00 */
.L_x_157:
[----:B-1----:R1:W2:Y:S02]  /*9920*/  SYNCS.PHASECHK.TRANS64.TRYWAIT P0, [R0+URZ], R5 ;  /* 0x00000005000075a7 */ /* 0x0022a400080011ff */
[----:B--2---:R-:W-:Y:S05]  /*9930*/  @!P0 NANOSLEEP.SYNCS 0x989680 ;  /* 0x009896800000895d */ /* 0x004fea0003900000 */
[----:B------:R-:W2:Y:S02]  /*9940*/  @!P0 SYNCS.PHASECHK.TRANS64 P0, [R0+URZ], R5 ;  /* 0x00000005000085a7 */ /* 0x000ea400080010ff */
[----:B--2---:R-:W-:Y:S05]  /*9950*/  @!P0 BRA `(.L_x_157) ;  /* 0xfffffffc00f08947 */ /* 0x004fea000383ffff */
[----:B------:R-:W-:Y:S05]  /*9960*/  BRA `(.L_x_75) ;  /* 0xffffffa000cc7947 */ /* 0x000fea000383ffff */
.L_x_80:
[----:B-1----:R-:W-:-:S07]  /*9970*/  MOV R0, UR4 ;  /* 0x0000000400007c02 */ /* 0x002fce0008000f00 */
.L_x_158:
[----:B-1----:R1:W2:Y:S02]  /*9980*/  SYNCS.PHASECHK.TRANS64.TRYWAIT P0, [R0+URZ], R3 ;  /* 0x00000003000075a7 */ /* 0x0022a400080011ff */
[----:B--2---:R-:W-:Y:S05]  /*9990*/  @!P0 NANOSLEEP.SYNCS 0x989680 ;  /* 0x009896800000895d */ /* 0x004fea0003900000 */
[----:B------:R-:W2:Y:S02]  /*99a0*/  @!P0 SYNCS.PHASECHK.TRANS64 P0, [R0+URZ], R3 ;  /* 0x00000003000085a7 */ /* 0x000ea400080010ff */
[----:B--2---:R-:W-:Y:S05]  /*99b0*/  @!P0 BRA `(.L_x_158) ;  /* 0xfffffffc00f08947 */ /* 0x004fea000383ffff */
[----:B------:R-:W-:Y:S05]  /*99c0*/  BRA `(.L_x_159) ;  /* 0xffffffa400c07947 */ /* 0x000fea000383ffff */
.L_x_81:
[----:B------:R-:W-:-:S07]  /*99d0*/  MOV R0, UR5 ;  /* 0x0000000500007c02 */ /* 0x000fce0008000f00 */
.L_x_160:
[----:B-1----:R1:W2:Y:S02]  /*99e0*/  SYNCS.PHASECHK.TRANS64.TRYWAIT P0, [R0+URZ], R3 ;  /* 0x00000003000075a7 */ /* 0x0022a400080011ff */
[----:B--2---:R-:W-:Y:S05]  /*99f0*/  @!P0 NANOSLEEP.SYNCS 0x989680 ;  /* 0x009896800000895d */ /* 0x004fea0003900000 */
[----:B------:R-:W2:Y:S02]  /*9a00*/  @!P0 SYNCS.PHASECHK.TRANS64 P0, [R0+URZ], R3 ;  /* 0x00000003000085a7 */ /* 0x000ea400080010ff */
[----:B--2---:R-:W-:Y:S05]  /*9a10*/  @!P0 BRA `(.L_x_160) ;  /* 0xfffffffc00f08947 */ /* 0x004fea000383ffff */
[----:B------:R-:W-:Y:S05]  /*9a20*/  BRA `(.L_x_161) ;  /* 0xffffffa400cc7947 */ /* 0x000fea000383ffff */
.L_x_82:
[----:B------:R-:W-:-:S07]  /*9a30*/  MOV R0, UR5 ;  /* 0x0000000500007c02 */ /* 0x000fce0008000f00 */
.L_x_162:
[----:B-1----:R1:W2:Y:S02]  /*9a40*/  SYNCS.PHASECHK.TRANS64.TRYWAIT P0, [R0+URZ], R3 ;  /* 0x00000003000075a7 */ /* 0x0022a400080011ff */
[----:B--2---:R-:W-:Y:S05]  /*9a50*/  @!P0 NANOSLEEP.SYNCS 0x989680 ;  /* 0x009896800000895d */ /* 0x004fea0003900000 */
[----:B------:R-:W2:Y:S02]  /*9a60*/  @!P0 SYNCS.PHASECHK.TRANS64 P0, [R0+URZ], R3 ;  /* 0x00000003000085a7 */ /* 0x000ea400080010ff */
[----:B--2---:R-:W-:Y:S05]  /*9a70*/  @!P0 BRA `(.L_x_162) ;  /* 0xfffffffc00f08947 */ /* 0x004fea000383ffff */
[----:B------:R-:W-:Y:S05]  /*9a80*/  BRA `(.L_x_163) ;  /* 0xffffffa400d87947 */ /* 0x000fea000383ffff */
.L_x_85:
[----:B------:R-:W-:-:S07]  /*9a90*/  MOV R0, UR26 ;  /* 0x0000001a00007c02 */ /* 0x000fce0008000f00 */
.L_x_164:
[----:B-1----:R1:W2:Y:S02]  /*9aa0*/  SYNCS.PHASECHK.TRANS64.TRYWAIT P1, [R0+URZ+0x130], R3 ;  /* 0x00013003000075a7 */ /* 0x0022a400080211ff */
[----:B--2---:R-:W-:Y:S05]  /*9ab0*/  @!P1 NANOSLEEP.SYNCS 0x989680 ;  /* 0x009896800000995d */ /* 0x004fea0003900000 */
[----:B------:R-:W2:Y:S02]  /*9ac0*/  @!P1 SYNCS.PHASECHK.TRANS64 P1, [R0+URZ+0x130], R3 ;  /* 0x00013003000095a7 */ /* 0x000ea400080210ff */
[----:B--2---:R-:W-:Y:S05]  /*9ad0*/  @!P1 BRA `(.L_x_164) ;  /* 0xfffffffc00f09947 */ /* 0x004fea000383ffff */
[----:B------:R-:W-:Y:S05]  /*9ae0*/  BRA `(.L_x_165) ;  /* 0xffffffa800247947 */ /* 0x000fea000383ffff */
.L_x_90:
[----:B--2---:R2:W3:Y:S02]  /*9af0*/  SYNCS.PHASECHK.TRANS64.TRYWAIT P0, [R8+URZ+0xb0], R5 ;  /* 0x0000b005080075a7 */ /* 0x0044e400080011ff */
[----:B---3--:R-:W-:Y:S05]  /*9b00*/  @!P0 NANOSLEEP.SYNCS 0x989680 ;  /* 0x009896800000895d */ /* 0x008fea0003900000 */
[----:B------:R-:W3:Y:S02]  /*9b10*/  @!P0 SYNCS.PHASECHK.TRANS64 P0, [R8+URZ+0xb0], R5 ;  /* 0x0000b005080085a7 */ /* 0x000ee400080010ff */
[----:B---3--:R-:W-:Y:S05]  /*9b20*/  @!P0 BRA `(.L_x_90) ;  /* 0xfffffffc00f08947 */ /* 0x008fea000383ffff */
[----:B------:R-:W-:Y:S05]  /*9b30*/  BRA `(.L_x_166) ;  /* 0xffffffac00587947 */ /* 0x000fea000383ffff */
.L_x_93:
[----:B------:R-:W-:Y:S07]  /*9b40*/  MOV R0, UR21 ;  /* 0x0000001500007c02 */ /* 0x000fee0008000f00 */
.L_x_167:
[----:B--2---:R2:W3:Y:S02]  /*9b50*/  SYNCS.PHASECHK.TRANS64.TRYWAIT P1, [R0+URZ+0xa8], R5 ;  /* 0x0000a805000075a7 */ /* 0x0044e400080211ff */
[----:B---3--:R-:W-:Y:S05]  /*9b60*/  @!P1 NANOSLEEP.SYNCS 0x989680 ;  /* 0x009896800000995d */ /* 0x008fea0003900000 */
[----:B------:R-:W3:Y:S02]  /*9b70*/  @!P1 SYNCS.PHASECHK.TRANS64 P1, [R0+URZ+0xa8], R5 ;  /* 0x0000a805000095a7 */ /* 0x000ee400080210ff */
[----:B---3--:R-:W-:Y:S05]  /*9b80*/  @!P1 BRA `(.L_x_167) ;  /* 0xfffffffc00f09947 */ /* 0x008fea000383ffff */
[----:B------:R-:W-:Y:S05]  /*9b90*/  BRA `(.L_x_92) ;  /* 0xffffffb000d47947 */ /* 0x000fea000383ffff */
.L_x_96:
[----:B--2---:R-:W-:Y:S07]  /*9ba0*/  MOV R5, UR21 ;  /* 0x0000001500057c02 */ /* 0x004fee0008000f00 */
.L_x_168:
[----:B--2---:R2:W3:Y:S02]  /*9bb0*/  SYNCS.PHASECHK.TRANS64.TRYWAIT P0, [R5+URZ+0x90], R4 ;  /* 0x00009004050075a7 */ /* 0x0044e400080011ff */
[----:B---3--:R-:W-:Y:S05]  /*9bc0*/  @!P0 NANOSLEEP.SYNCS 0x989680 ;  /* 0x009896800000895d */ /* 0x008fea0003900000 */
[----:B------:R-:W3:Y:S02]  /*9bd0*/  @!P0 SYNCS.PHASECHK.TRANS64 P0, [R5+URZ+0x90], R4 ;  /* 0x00009004050085a7 */ /* 0x000ee400080010ff */
[----:B---3--:R-:W-:Y:S05]  /*9be0*/  @!P0 BRA `(.L_x_168) ;  /* 0xfffffffc00f08947 */ /* 0x008fea000383ffff */
[----:B------:R-:W-:Y:S05]  /*9bf0*/  BRA `(.L_x_169) ;  /* 0xffffffb4002c7947 */ /* 0x000fea000383ffff */
.L_x_97:
[----:B------:R-:W-:Y:S07]  /*9c00*/  MOV R5, UR21 ;  /* 0x0000001500057c02 */ /* 0x000fee0008000f00 */
.L_x_170:
[----:B--2---:R2:W3:Y:S02]  /*9c10*/  SYNCS.PHASECHK.TRANS64.TRYWAIT P0, [R5+URZ+0x98], R4 ;  /* 0x00009804050075a7 */ /* 0x0044e400080011ff */
[----:B---3--:R-:W-:Y:S05]  /*9c20*/  @!P0 NANOSLEEP.SYNCS 0x989680 ;  /* 0x009896800000895d */ /* 0x008fea0003900000 */
[----:B------:R-:W3:Y:S02]  /*9c30*/  @!P0 SYNCS.PHASECHK.TRANS64 P0, [R5+URZ+0x98], R4 ;  /* 0x00009804050085a7 */ /* 0x000ee400080010ff */
[----:B---3--:R-:W-:Y:S05]  /*9c40*/  @!P0 BRA `(.L_x_170) ;  /* 0xfffffffc00f08947 */ /* 0x008fea000383ffff */
[----:B------:R-:W-:Y:S05]  /*9c50*/  BRA `(.L_x_171) ;  /* 0xffffffb4006c7947 */ /* 0x000fea000383ffff */
.L_x_99:
[----:B------:R-:W-:-:S07]  /*9c60*/  MOV R0, UR21 ;  /* 0x0000001500007c02 */ /* 0x000fce0008000f00 */
.L_x_172:
[----:B--2---:R2:W3:Y:S02]  /*9c70*/  SYNCS.PHASECHK.TRANS64.TRYWAIT P0, [R0+URZ+0x90], R3 ;  /* 0x00009003000075a7 */ /* 0x0044e400080011ff */
[----:B---3--:R-:W-:Y:S05]  /*9c80*/  @!P0 NANOSLEEP.SYNCS 0x989680 ;  /* 0x009896800000895d */ /* 0x008fea0003900000 */
[----:B------:R-:W3:Y:S02]  /*9c90*/  @!P0 SYNCS.PHASECHK.TRANS64 P0, [R0+URZ+0x90], R3 ;  /* 0x00009003000085a7 */ /* 0x000ee400080010ff */
[----:B---3--:R-:W-:Y:S05]  /*9ca0*/  @!P0 BRA `(.L_x_172) ;  /* 0xfffffffc00f08947 */ /* 0x008fea000383ffff */
[----:B------:R-:W-:Y:S05]  /*9cb0*/  BRA `(.L_x_173) ;  /* 0xffffffb400dc7947 */ /* 0x000fea000383ffff */
.L_x_101:
[----:B-1----:R1:W2:Y:S02]  /*9cc0*/  SYNCS.PHASECHK.TRANS64.TRYWAIT P0, [R3+URZ+0xb0], R0 ;  /* 0x0000b000030075a7 */ /* 0x0022a400080011ff */
[----:B--2---:R-:W-:Y:S05]  /*9cd0*/  @!P0 NANOSLEEP.SYNCS 0x989680 ;  /* 0x009896800000895d */ /* 0x004fea0003900000 */
[----:B------:R-:W2:Y:S02]  /*9ce0*/  @!P0 SYNCS.PHASECHK.TRANS64 P0, [R3+URZ+0xb0], R0 ;  /* 0x0000b000030085a7 */ /* 0x000ea400080010ff */
[----:B--2---:R-:W-:Y:S05]  /*9cf0*/  @!P0 BRA `(.L_x_101) ;  /* 0xfffffffc00f08947 */ /* 0x004fea000383ffff */
[----:B------:R-:W-:Y:S05]  /*9d00*/  BRA `(.L_x_174) ;  /* 0xffffffb8009c7947 */ /* 0x000fea000383ffff */
.L_x_112:
[----:B--2---:R2:W1:Y:S02]  /*9d10*/  SYNCS.PHASECHK.TRANS64.TRYWAIT P1, [R3+URZ+0x80], R2 ;  /* 0x00008002030075a7 */ /* 0x00446400080211ff */
[----:B-1----:R-:W-:Y:S05]  /*9d20*/  @!P1 NANOSLEEP.SYNCS 0x989680 ;  /* 0x009896800000995d */ /* 0x002fea0003900000 */
[----:B------:R-:W1:Y:S02]  /*9d30*/  @!P1 SYNCS.PHASECHK.TRANS64 P1, [R3+URZ+0x80], R2 ;  /* 0x00008002030095a7 */ /* 0x000e6400080210ff */
[----:B-1----:R-:W-:Y:S05]  /*9d40*/  @!P1 BRA `(.L_x_112) ;  /* 0xfffffffc00f09947 */ /* 0x002fea000383ffff */
[----:B------:R-:W-:Y:S05]  /*9d50*/  BRA `(.L_x_111) ;  /* 0xffffffc8001c7947 */ /* 0x000fea000383ffff */
.L_x_114:
[----:B--2---:R2:W4:Y:S02]  /*9d60*/  SYNCS.PHASECHK.TRANS64.TRYWAIT P0, [R161+URZ+0xd0], R4 ;  /* 0x0000d004a10075a7 */ /* 0x00452400080011ff */
[----:B----4-:R-:W-:Y:S05]  /*9d70*/  @!P0 NANOSLEEP.SYNCS 0x989680 ;  /* 0x009896800000895d */ /* 0x010fea0003900000 */
[----:B------:R-:W4:Y:S02]  /*9d80*/  @!P0 SYNCS.PHASECHK.TRANS64 P0, [R161+URZ+0xd0], R4 ;  /* 0x0000d004a10085a7 */ /* 0x000f2400080010ff */
[----:B----4-:R-:W-:Y:S05]  /*9d90*/  @!P0 BRA `(.L_x_114) ;  /* 0xfffffffc00f08947 */ /* 0x010fea000383ffff */
[----:B------:R-:W-:Y:S05]  /*9da0*/  BRA `(.L_x_113) ;  /* 0xffffffc800747947 */ /* 0x000fea000383ffff */
.L_x_123:
[----:B---3--:R3:W4:Y:S02]  /*9db0*/  SYNCS.PHASECHK.TRANS64.TRYWAIT P0, [R197+URZ+0x80], R2 ;  /* 0x00008002c50075a7 */ /* 0x00872400080011ff */
[----:B----4-:R-:W-:Y:S05]  /*9dc0*/  @!P0 NANOSLEEP.SYNCS 0x989680 ;  /* 0x009896800000895d */ /* 0x010fea0003900000 */
[----:B------:R-:W4:Y:S02]  /*9dd0*/  @!P0 SYNCS.PHASECHK.TRANS64 P0, [R197+URZ+0x80], R2 ;  /* 0x00008002c50085a7 */ /* 0x000f2400080010ff */
[----:B----4-:R-:W-:Y:S05]  /*9de0*/  @!P0 BRA `(.L_x_123) ;  /* 0xfffffffc00f08947 */ /* 0x010fea000383ffff */
[----:B------:R-:W-:Y:S05]  /*9df0*/  BRA `(.L_x_122) ;  /* 0xffffffdc00847947 */ /* 0x000fea000383ffff */
        .weak           $__internal_0_$__cuda_sm10x_tcgen05_guardrail_trap_col_being_dealloced_not_returned_by_alloc
        .type           $__internal_0_$__cuda_sm10x_tcgen05_guardrail_trap_col_being_dealloced_not_returned_by_alloc,@function
        .size           $__internal_0_$__cuda_sm10x_tcgen05_guardrail_trap_col_being_dealloced_not_returned_by_alloc,($__internal_1_$__cuda_sm10x_tcgen05_guardrail_trap_phase_invalid_during_alloc - $__internal_0_$__cuda_sm10x_tcgen05_guardrail_trap_col_being_dealloced_not_returned_by_alloc)
$__internal_0_$__cuda_sm10x_tcgen05_guardrail_trap_col_being_dealloced_not_returned_by_alloc:
[----:B------:R-:W-:Y:S05]  /*9e00*/  BPT.TRAP 0x1 ;  /* 0x000000040000795c */ /* 0x000fea0000300000 */
[----:B------:R-:W-:-:S04]  /*9e10*/  HFMA2 R3, -RZ, RZ, 0, 0 ;  /* 0x00000000ff037431 */ /* 0x000fc800000001ff */
[----:B------:R-:W-:Y:S05]  /*9e20*/  RET.REL.NODEC R2 `(_ZN7cutlass13device_kernelINS_4gemm6kernel13GemmUniversalIN4cute5tupleIJiiiiEEENS1_10collective13CollectiveMmaINS1_35MainloopSm100TmaUmmaWarpSpecializedILi8ELi2ELi4ENS5_IJNS4_1CILi4EEENSA_ILi1EEESC_EEEEENS5_IJNSA_ILi256EEENSA_ILi128EEESG_EEENS_12float_e4m3_tENS5_IJlSC_lEEESI_SJ_NS4_8TiledMMAINS4_8MMA_AtomIJNS4_10MMA_TraitsINS4_25SM100_MMA_F8F6F4_2x1SM_SSEJSI_SI_fSF_SG_NS4_17integral_constantINS4_4UMMA5MajorELSQ_0EEESR_NSO_INSP_7ScaleInELSS_0EEEST_EEEEEENS4_6LayoutINS5_IJSC_SC_SC_EEENS5_IJNSA_ILi0EEESY_SY_EEEEENS5_IJNS4_10UnderscoreES11_S11_EEEEENS4_18SM100_TMA_2SM_LOADENS4_14ComposedLayoutINS4_7SwizzleILi3ELi4ELi3EEENS4_18smem_ptr_flag_bitsILi8EEENSW_INS5_IJNSA_ILi8EEESG_EEENS5_IJSG_SC_EEEEEEEvNS4_8identityENS4_28SM100_TMA_2SM_LOAD_MULTICASTES1E_vS1F_EENS_8epilogue10collective18CollectiveEpilogueINS1I_23Sm100TmaWarpSpecializedILi2ELi2ELi64ELb0ELb0EEEJNS5_IJSG_SG_SG_EEENS5_IJNSW_ISG_SC_EENSW_INSA_ILi64EEESC_EEEEESI_SJ_SI_SJ_NS1I_6fusion15FusionCallbacksIS1M_NS1S_17LinearCombinationISI_fSI_fLNS_15FloatRoundStyleE2EEES1N_S1R_JEEENS4_5SM1004TMEM4LOAD26SM100_TMEM_LOAD_32dp32b64xENS4_13SM90_TMA_LOADENS15_INS16_ILi2ELi4ELi3EEES19_NSW_INS5_IJS1A_S1P_EEENS5_IJS1P_SC_EEEEEEENS4_39AutoVectorizingCopyWithAssumedAlignmentILi128EEENS4_14SM90_TMA_STOREES27_S29_S29_EEEvvEEEEvNT_6ParamsE) ;  /* 0xffffff6002747950 */ /* 0x000fea0003c3ffff */
        .weak           $__internal_1_$__cuda_sm10x_tcgen05_guardrail_trap_phase_invalid_during_alloc
        .type           $__internal_1_$__cuda_sm10x_tcgen05_guardrail_trap_phase_invalid_during_alloc,@function
        .size           $__internal_1_$__cuda_sm10x_tcgen05_guardrail_trap_phase_invalid_during_alloc,($__internal_2_$__cuda_sm10x_tcgen05_guardrail_trap_unallocated_columns_being_dealloced - $__internal_1_$__cuda_sm10x_tcgen05_guardrail_trap_phase_invalid_during_alloc)
$__internal_1_$__cuda_sm10x_tcgen05_guardrail_trap_phase_invalid_during_alloc:
[----:B------:R-:W-:Y:S05]  /*9e30*/  BPT.TRAP 0x1 ;  /* 0x000000040000795c */ /* 0x000fea0000300000 */
[----:B------:R-:W-:-:S04]  /*9e40*/  MOV R5, 0x0 ;  /* 0x0000000000057802 */ /* 0x000fc80000000f00 */
[----:B------:R-:W-:Y:S05]  /*9e50*/  RET.REL.NODEC R4 `(_ZN7cutlass13device_kernelINS_4gemm6kernel13GemmUniversalIN4cute5tupleIJiiiiEEENS1_10collective13CollectiveMmaINS1_35MainloopSm100TmaUmmaWarpSpecializedILi8ELi2ELi4ENS5_IJNS4_1CILi4EEENSA_ILi1EEESC_EEEEENS5_IJNSA_ILi256EEENSA_ILi128EEESG_EEENS_12float_e4m3_tENS5_IJlSC_lEEESI_SJ_NS4_8TiledMMAINS4_8MMA_AtomIJNS4_10MMA_TraitsINS4_25SM100_MMA_F8F6F4_2x1SM_SSEJSI_SI_fSF_SG_NS4_17integral_constantINS4_4UMMA5MajorELSQ_0EEESR_NSO_INSP_7ScaleInELSS_0EEEST_EEEEEENS4_6LayoutINS5_IJSC_SC_SC_EEENS5_IJNSA_ILi0EEESY_SY_EEEEENS5_IJNS4_10UnderscoreES11_S11_EEEEENS4_18SM100_TMA_2SM_LOADENS4_14ComposedLayoutINS4_7SwizzleILi3ELi4ELi3EEENS4_18smem_ptr_flag_bitsILi8EEENSW_INS5_IJNSA_ILi8EEESG_EEENS5_IJSG_SC_EEEEEEEvNS4_8identityENS4_28SM100_TMA_2SM_LOAD_MULTICASTES1E_vS1F_EENS_8epilogue10collective18CollectiveEpilogueINS1I_23Sm100TmaWarpSpecializedILi2ELi2ELi64ELb0ELb0EEEJNS5_IJSG_SG_SG_EEENS5_IJNSW_ISG_SC_EENSW_INSA_ILi64EEESC_EEEEESI_SJ_SI_SJ_NS1I_6fusion15FusionCallbacksIS1M_NS1S_17LinearCombinationISI_fSI_fLNS_15FloatRoundStyleE2EEES1N_S1R_JEEENS4_5SM1004TMEM4LOAD26SM100_TMEM_LOAD_32dp32b64xENS4_13SM90_TMA_LOADENS15_INS16_ILi2ELi4ELi3EEES19_NSW_INS5_IJS1A_S1P_EEENS5_IJS1P_SC_EEEEEEENS4_39AutoVectorizingCopyWithAssumedAlignmentILi128EEENS4_14SM90_TMA_STOREES27_S29_S29_EEEvvEEEEvNT_6ParamsE) ;  /* 0xffffff6004687950 */ /* 0x000fea0003c3ffff */
        .weak           $__internal_2_$__cuda_sm10x_tcgen05_guardrail_trap_unallocated_columns_being_dealloced
        .type           $__internal_2_$__cuda_sm10x_tcgen05_guardrail_trap_unallocated_columns_being_dealloced,@function
        .size           $__internal_2_$__cuda_sm10x_tcgen05_guardrail_trap_unallocated_columns_being_dealloced,(.L_x_176 - $__internal_2_$__cuda_sm10x_tcgen05_guardrail_trap_unallocated_columns_being_dealloced)
$__internal_2_$__cuda_sm10x_tcgen05_guardrail_trap_unallocated_columns_being_dealloced:
[----:B------:R-:W-:Y:S05]  /*9e60*/  BPT.TRAP 0x1 ;  /* 0x000000040000795c */ /* 0x000fea0000300000 */
[----:B------:R-:W-:-:S04]  /*9e70*/  HFMA2 R3, -RZ, RZ, 0, 0 ;  /* 0x00000000ff037431 */ /* 0x000fc800000001ff */
[----:B------:R-:W-:Y:S05]  /*9e80*/  RET.REL.NODEC R2 `(_ZN7cutlass13device_kernelINS_4gemm6kernel13GemmUniversalIN4cute5tupleIJiiiiEEENS1_10collective13CollectiveMmaINS1_35MainloopSm100TmaUmmaWarpSpecializedILi8ELi2ELi4ENS5_IJNS4_1CILi4EEENSA_ILi1EEESC_EEEEENS5_IJNSA_ILi256EEENSA_ILi128EEESG_EEENS_12float_e4m3_tENS5_IJlSC_lEEESI_SJ_NS4_8TiledMMAINS4_8MMA_AtomIJNS4_10MMA_TraitsINS4_25SM100_MMA_F8F6F4_2x1SM_SSEJSI_SI_fSF_SG_NS4_17integral_constantINS4_4UMMA5MajorELSQ_0EEESR_NSO_INSP_7ScaleInELSS_0EEEST_EEEEEENS4_6LayoutINS5_IJSC_SC_SC_EEENS5_IJNSA_ILi0EEESY_SY_EEEEENS5_IJNS4_10UnderscoreES11_S11_EEEEENS4_18SM100_TMA_2SM_LOADENS4_14ComposedLayoutINS4_7SwizzleILi3ELi4ELi3EEENS4_18smem_ptr_flag_bitsILi8EEENSW_INS5_IJNSA_ILi8EEESG_EEENS5_IJSG_SC_EEEEEEEvNS4_8identityENS4_28SM100_TMA_2SM_LOAD_MULTICASTES1E_vS1F_EENS_8epilogue10collective18CollectiveEpilogueINS1I_23Sm100TmaWarpSpecializedILi2ELi2ELi64ELb0ELb0EEEJNS5_IJSG_SG_SG_EEENS5_IJNSW_ISG_SC_EENSW_INSA_ILi64EEESC_EEEEESI_SJ_SI_SJ_NS1I_6fusion15FusionCallbacksIS1M_NS1S_17LinearCombinationISI_fSI_fLNS_15FloatRoundStyleE2EEES1N_S1R_JEEENS4_5SM1004TMEM4LOAD26SM100_TMEM_LOAD_32dp32b64xENS4_13SM90_TMA_LOADENS15_INS16_ILi2ELi4ELi3EEES19_NSW_INS5_IJS1A_S1P_EEENS5_IJS1P_SC_EEEEEEENS4_39AutoVectorizingCopyWithAssumedAlignmentILi128EEENS4_14SM90_TMA_STOREES27_S29_S29_EEEvvEEEEvNT_6ParamsE) ;  /* 0xffffff60025c7950 */ /* 0x000fea0003c3ffff */
.L_x_175:
[----:B------:R-:W-:-:S00]  /*9e90*/  BRA `(.L_x_175) ;  /* 0xfffffffc00fc7947 */ /* 0x000fc0000383ffff */
[----:B------:R-:W-:-:S00]  /*9ea0*/  NOP ;  /* 0x0000000000007918 */ /* 0x000fc00000000000 */
        /* <DEDUP_REMOVED lines=13> */
.L_x_176:


//--------------------- .nv.global.init           --------------------------
	.section	.nv.global.init,"aw",@progbits
.nv.global.init:
	.type		$str$27,@object
	.size		$str$27,($str$28 - $str$27)
$str$27:
        /*0000*/ 	.byte	0x28, 0x61, 0x64, 0x64, 0x72, 0x65, 0x73, 0x73, 0x20, 0x26, 0x20, 0x6d, 0x61, 0x73, 0x6b, 0x29
        /*0010*/ 	.byte	0x20, 0x3d, 0x3d, 0x20, 0x30, 0x00
	.type		$str$28,@object
	.size		$str$28,($str$26 - $str$28)
$str$28:
        /*0016*/ 	.byte	0x2f, 0x74, 0x6d, 0x70, 0x2f, 0x63, 0x75, 0x74, 0x6c, 0x61, 0x73, 0x73, 0x5f, 0x73, 0x77, 0x65
        /*0026*/ 	.byte	0x65, 0x70, 0x5f, 0x73, 0x72, 0x63, 0x2f, 0x69, 0x6e, 0x63, 0x6c, 0x75, 0x64, 0x65, 0x2f, 0x63
        /*0036*/ 	.byte	0x75, 0x74, 0x65, 0x2f, 0x70, 0x6f, 0x69, 0x6e, 0x74, 0x65, 0x72, 0x5f, 0x66, 0x6c, 0x61, 0x67
        /*0046*/ 	.byte	0x67, 0x65, 0x64, 0x2e, 0x68, 0x70, 0x70, 0x00
	.type		$str$26,@object
	.size		$str$26,($str$25 - $str$26)
$str$26:
        /*004e*/ 	.byte	0x2f, 0x74, 0x6d, 0x70, 0x2f, 0x63, 0x75, 0x74, 0x6c, 0x61, 0x73, 0x73, 0x5f, 0x73, 0x77, 0x65
        /*005e*/ 	.byte	0x65, 0x70, 0x5f, 0x73, 0x72, 0x63, 0x2f, 0x69, 0x6e, 0x63, 0x6c, 0x75, 0x64, 0x65, 0x2f, 0x63
        /*006e*/ 	.byte	0x75, 0x74, 0x65, 0x2f, 0x61, 0x74, 0x6f, 0x6d, 0x2f, 0x63, 0x6f, 0x70, 0x79, 0x5f, 0x74, 0x72
        /*007e*/ 	.byte	0x61, 0x69, 0x74, 0x73, 0x5f, 0x73, 0x6d, 0x31, 0x30, 0x30, 0x2e, 0x68, 0x70, 0x70, 0x00
	.type		$str$25,@object
	.size		$str$25,(__unnamed_1 - $str$25)
$str$25:
        /*008d*/ 	.byte	0x28, 0x28, 0x75, 0x69, 0x6e, 0x74, 0x33, 0x32, 0x5f, 0x74, 0x28, 0x74, 0x68, 0x72, 0x65, 0x61
        /*009d*/ 	.byte	0x64, 0x49, 0x64, 0x78, 0x2e, 0x78, 0x29, 0x20, 0x2f, 0x20, 0x33, 0x32, 0x29, 0x20, 0x25, 0x20
        /*00ad*/ 	.byte	0x34, 0x29, 0x20, 0x3d, 0x3d, 0x20, 0x28, 0x28, 0x28, 0x74, 0x6d, 0x65, 0x6d, 0x5f, 0x61, 0x64
        /*00bd*/ 	.byte	0x64, 0x72, 0x20, 0x3e, 0x3e, 0x20, 0x31, 0x36, 0x29, 0x20, 0x2f, 0x20, 0x33, 0x32, 0x29, 0x20
        /*00cd*/ 	.byte	0x25, 0x20, 0x34, 0x29, 0x00
	.type		__unnamed_1,@object
	.size		__unnamed_1,(__unnamed_2 - __unnamed_1)
__unnamed_1:
        /*00d2*/ 	.byte	0x61, 0x75, 0x74, 0x6f, 0x20, 0x63, 0x75, 0x74, 0x65, 0x3a, 0x3a, 0x61, 0x73, 0x5f, 0x70, 0x6f
        /* <DEDUP_REMOVED lines=24> */
        /*0262*/ 	.byte	0x43, 0x3c, 0x38, 0x31, 0x39, 0x32, 0x3e, 0x3e, 0x3e, 0x3e, 0x5d, 0x00
	.type		__unnamed_2,@object
	.size		__unnamed_2,(.L_2 - __unnamed_2)
__unnamed_2:
        /* <DEDUP_REMOVED lines=42> */
        /*050e*/ 	.byte	0x3e, 0x3e, 0x3e, 0x3e, 0x5d, 0x00
.L_2:


//--------------------- .nv.shared._ZN7cutlass13device_kernelINS_4gemm6kernel13GemmUniversalIN4cute5tupleIJiiiiEEENS1_10collective13CollectiveMmaINS1_35MainloopSm100TmaUmmaWarpSpecializedILi8ELi2ELi4ENS5_IJNS4_1CILi4EEENSA_ILi1EEESC_EEEEENS5_IJNSA_ILi256EEENSA_ILi128EEESG_EEENS_12float_e4m3_tENS5_IJlSC_lEEESI_SJ_NS4_8TiledMMAINS4_8MMA_AtomIJNS4_10MMA_TraitsINS4_25SM100_MMA_F8F6F4_2x1SM_SSEJSI_SI_fSF_SG_NS4_17integral_constantINS4_4UMMA5MajorELSQ_0EEESR_NSO_INSP_7ScaleInELSS_0EEEST_EEEEEENS4_6LayoutINS5_IJSC_SC_SC_EEENS5_IJNSA_ILi0EEESY_SY_EEEEENS5_IJNS4_10UnderscoreES11_S11_EEEEENS4_18SM100_TMA_2SM_LOADENS4_14ComposedLayoutINS4_7SwizzleILi3ELi4ELi3EEENS4_18smem_ptr_flag_bitsILi8EEENSW_INS5_IJNSA_ILi8EEESG_EEENS5_IJSG_SC_EEEEEEEvNS4_8identityENS4_28SM100_TMA_2SM_LOAD_MULTICASTES1E_vS1F_EENS_8epilogue10collective18CollectiveEpilogueINS1I_23Sm100TmaWarpSpecializedILi2ELi2ELi64ELb0ELb0EEEJNS5_IJSG_SG_SG_EEENS5_IJNSW_ISG_SC_EENSW_INSA_ILi64EEESC_EEEEESI_SJ_SI_SJ_NS1I_6fusion15FusionCallbacksIS1M_NS1S_17LinearCombinationISI_fSI_fLNS_15FloatRoundStyleE2EEES1N_S1R_JEEENS4_5SM1004TMEM4LOAD26SM100_TMEM_LOAD_32dp32b64xENS4_13SM90_TMA_LOADENS15_INS16_ILi2ELi4ELi3EEES19_NSW_INS5_IJS1A_S1P_EEENS5_IJS1P_SC_EEEEEEENS4_39AutoVectorizingCopyWithAssumedAlignmentILi128EEENS4_14SM90_TMA_STOREES27_S29_S29_EEEvvEEEEvNT_6ParamsE --------------------------
	.section	.nv.shared._ZN7cutlass13device_kernelINS_4gemm6kernel13GemmUniversalIN4cute5tupleIJiiiiEEENS1_10collective13CollectiveMmaINS1_35MainloopSm100TmaUmmaWarpSpecializedILi8ELi2ELi4ENS5_IJNS4_1CILi4EEENSA_ILi1EEESC_EEEEENS5_IJNSA_ILi256EEENSA_ILi128EEESG_EEENS_12float_e4m3_tENS5_IJlSC_lEEESI_SJ_NS4_8TiledMMAINS4_8MMA_AtomIJNS4_10MMA_TraitsINS4_25SM100_MMA_F8F6F4_2x1SM_SSEJSI_SI_fSF_SG_NS4_17integral_constantINS4_4UMMA5MajorELSQ_0EEESR_NSO_INSP_7ScaleInELSS_0EEEST_EEEEEENS4_6LayoutINS5_IJSC_SC_SC_EEENS5_IJNSA_ILi0EEESY_SY_EEEEENS5_IJNS4_10UnderscoreES11_S11_EEEEENS4_18SM100_TMA_2SM_LOADENS4_14ComposedLayoutINS4_7SwizzleILi3ELi4ELi3EEENS4_18smem_ptr_flag_bitsILi8EEENSW_INS5_IJNSA_ILi8EEESG_EEENS5_IJSG_SC_EEEEEEEvNS4_8identityENS4_28SM100_TMA_2SM_LOAD_MULTICASTES1E_vS1F_EENS_8epilogue10collective18CollectiveEpilogueINS1I_23Sm100TmaWarpSpecializedILi2ELi2ELi64ELb0ELb0EEEJNS5_IJSG_SG_SG_EEENS5_IJNSW_ISG_SC_EENSW_INSA_ILi64EEESC_EEEEESI_SJ_SI_SJ_NS1I_6fusion15FusionCallbacksIS1M_NS1S_17LinearCombinationISI_fSI_fLNS_15FloatRoundStyleE2EEES1N_S1R_JEEENS4_5SM1004TMEM4LOAD26SM100_TMEM_LOAD_32dp32b64xENS4_13SM90_TMA_LOADENS15_INS16_ILi2ELi4ELi3EEES19_NSW_INS5_IJS1A_S1P_EEENS5_IJS1P_SC_EEEEEEENS4_39AutoVectorizingCopyWithAssumedAlignmentILi128EEENS4_14SM90_TMA_STOREES27_S29_S29_EEEvvEEEEvNT_6ParamsE,"aw",@nobits
	.sectionflags	@""
	.align	16
	.zero		1024


//--------------------- .nv.shared.reserved.0     --------------------------
	.section	.nv.shared.reserved.0,"aw",@nobits
	.weak		__nv_reservedSMEM_offset_0_alias
	.size		__nv_reservedSMEM_offset_0_alias, 0, 64
	.other		__nv_reservedSMEM_offset_0_alias,@"STO_CUDA_RESERVED_SHARED STV_DEFAULT"
__nv_reservedSMEM_offset_0_alias:
	.zero		0
.nv.shared.reserved.0:
	.zero		64
	.weak		__nv_reservedSMEM_tcgen05_partition
	.type		__nv_reservedSMEM_tcgen05_partition,@object
	.size		__nv_reservedSMEM_tcgen05_partition,(.L_0 - __nv_reservedSMEM_tcgen05_partition)
__nv_reservedSMEM_tcgen05_partition:
	.zero		32
.L_0:


//--------------------- .nv.global                --------------------------
	.section	.nv.global,"aw",@nobits
.nv.global:
	.type		_ZN40_INTERNAL_af4d4cd4_4_k_cu_5ce27395_280774cute1_E,@object
	.size		_ZN40_INTERNAL_af4d4cd4_4_k_cu_5ce27395_280774cute1_E,(_ZN40_INTERNAL_af4d4cd4_4_k_cu_5ce27395_280774cuda3std3__45__cpo6cbeginE - _ZN40_INTERNAL_af4d4cd4_4_k_cu_5ce27395_280774cute1_E)
_ZN40_INTERNAL_af4d4cd4_4_k_cu_5ce27395_280774cute1_E:
	.zero		1
	.type		_ZN40_INTERNAL_af4d4cd4_4_k_cu_5ce27395_280774cuda3std3__45__cpo6cbeginE,@object
	.size		_ZN40_INTERNAL_af4d4cd4_4_k_cu_5ce27395_280774cuda3std3__45__cpo6cbeginE,(_ZN40_INTERNAL_af4d4cd4_4_k_cu_5ce27395_280774cuda3std3__48in_placeE - _ZN40_INTERNAL_af4d4cd4_4_k_cu_5ce27395_280774cuda3std3__45__cpo6cbeginE)
_ZN40_INTERNAL_af4d4cd4_4_k_cu_5ce27395_280774cuda3std3__45__cpo6cbeginE:
	.zero		1
	.type		_ZN40_INTERNAL_af4d4cd4_4_k_cu_5ce27395_280774cuda3std3__48in_placeE,@object
	.size		_ZN40_INTERNAL_af4d4cd4_4_k_cu_5ce27395_280774cuda3std3__48in_placeE,(_ZN40_INTERNAL_af4d4cd4_4_k_cu_5ce27395_280774cuda3std6ranges3__45__cpo9iter_moveE - _ZN40_INTERNAL_af4d4cd4_4_k_cu_5ce27395_280774cuda3std3__48in_placeE)
_ZN40_INTERNAL_af4d4cd4_4_k_cu_5ce27395_280774cuda3std3__48in_placeE:
	.zero		1
	.type		_ZN40_INTERNAL_af4d4cd4_4_k_cu_5ce27395_280774cuda3std6ranges3__45__cpo9iter_moveE,@object
	.size		_ZN40_INTERNAL_af4d4cd4_4_k_cu_5ce27395_280774cuda3std6ranges3__45__cpo9iter_moveE,(_ZN40_INTERNAL_af4d4cd4_4_k_cu_5ce27395_280774cuda3std3__45__cpo5beginE - _ZN40_INTERNAL_af4d4cd4_4_k_cu_5ce27395_280774cuda3std6ranges3__45__cpo9iter_moveE)
_ZN40_INTERNAL_af4d4cd4_4_k_cu_5ce27395_280774cuda3std6ranges3__45__cpo9iter_moveE:
	.zero		1
	.type		_ZN40_INTERNAL_af4d4cd4_4_k_cu_5ce27395_280774cuda3std3__45__cpo5beginE,@object
	.size		_ZN40_INTERNAL_af4d4cd4_4_k_cu_5ce27395_280774cuda3std3__45__cpo5beginE,(_ZN40_INTERNAL_af4d4cd4_4_k_cu_5ce27395_280774cuda3std3__442_GLOBAL__N__af4d4cd4_4_k_cu_5ce27395_280776ignoreE - _ZN40_INTERNAL_af4d4cd4_4_k_cu_5ce27395_280774cuda3std3__45__cpo5beginE)
_ZN40_INTERNAL_af4d4cd4_4_k_cu_5ce27395_280774cuda3std3__45__cpo5beginE:
	.zero		1
	.type		_ZN40_INTERNAL_af4d4cd4_4_k_cu_5ce27395_280774cuda3std3__442_GLOBAL__N__af4d4cd4_4_k_cu_5ce27395_280776ignoreE,@object
	.size		_ZN40_INTERNAL_af4d4cd4_4_k_cu_5ce27395_280774cuda3std3__442_GLOBAL__N__af4d4cd4_4_k_cu_5ce27395_280776ignoreE,(_ZN40_INTERNAL_af4d4cd4_4_k_cu_5ce27395_280774cute7productE - _ZN40_INTERNAL_af4d4cd4_4_k_cu_5ce27395_280774cuda3std3__442_GLOBAL__N__af4d4cd4_4_k_cu_5ce27395_280776ignoreE)
_ZN40_INTERNAL_af4d4cd4_4_k_cu_5ce27395_280774cuda3std3__442_GLOBAL__N__af4d4cd4_4_k_cu_5ce27395_280776ignoreE:
	.zero		1
	.type		_ZN40_INTERNAL_af4d4cd4_4_k_cu_5ce27395_280774cute7productE,@object
	.size		_ZN40_INTERNAL_af4d4cd4_4_k_cu_5ce27395_280774cute7productE,(_ZN40_INTERNAL_af4d4cd4_4_k_cu_5ce27395_280774cuda3std3__45__cpo3endE - _ZN40_INTERNAL_af4d4cd4_4_k_cu_5ce27395_280774cute7productE)
_ZN40_INTERNAL_af4d4cd4_4_k_cu_5ce27395_280774cute7productE:
	.zero		1
	.type		_ZN40_INTERNAL_af4d4cd4_4_k_cu_5ce27395_280774cuda3std3__45__cpo3endE,@object
	.size		_ZN40_INTERNAL_af4d4cd4_4_k_cu_5ce27395_280774cuda3std3__45__cpo3endE,(_ZN40_INTERNAL_af4d4cd4_4_k_cu_5ce27395_280774cuda3std3__419piecewise_constructE - _ZN40_INTERNAL_af4d4cd4_4_k_cu_5ce27395_280774cuda3std3__45__cpo3endE)
_ZN40_INTERNAL_af4d4cd4_4_k_cu_5ce27395_280774cuda3std3__45__cpo3endE:
	.zero		1
	.type		_ZN40_INTERNAL_af4d4cd4_4_k_cu_5ce27395_280774cuda3std3__419piecewise_constructE,@object
	.size		_ZN40_INTERNAL_af4d4cd4_4_k_cu_5ce27395_280774cuda3std3__419piecewise_constructE,(_ZN40_INTERNAL_af4d4cd4_4_k_cu_5ce27395_280774cuda3std3__45__cpo4cendE - _ZN40_INTERNAL_af4d4cd4_4_k_cu_5ce27395_280774cuda3std3__419piecewise_constructE)
_ZN40_INTERNAL_af4d4cd4_4_k_cu_5ce27395_280774cuda3std3__419piecewise_constructE:
	.zero		1
	.type		_ZN40_INTERNAL_af4d4cd4_4_k_cu_5ce27395_280774cuda3std3__45__cpo4cendE,@object
	.size		_ZN40_INTERNAL_af4d4cd4_4_k_cu_5ce27395_280774cuda3std3__45__cpo4cendE,(_ZN40_INTERNAL_af4d4cd4_4_k_cu_5ce27395_280774cuda3std6ranges3__45__cpo4swapE - _ZN40_INTERNAL_af4d4cd4_4_k_cu_5ce27395_280774cuda3std3__45__cpo4cendE)
_ZN40_INTERNAL_af4d4cd4_4_k_cu_5ce27395_280774cuda3std3__45__cpo4cendE:
	.zero		1
	.type		_ZN40_INTERNAL_af4d4cd4_4_k_cu_5ce27395_280774cuda3std6ranges3__45__cpo4swapE,@object
	.size		_ZN40_INTERNAL_af4d4cd4_4_k_cu_5ce27395_280774cuda3std6ranges3__45__cpo4swapE,(.L_10 - _ZN40_INTERNAL_af4d4cd4_4_k_cu_5ce27395_280774cuda3std6ranges3__45__cpo4swapE)
_ZN40_INTERNAL_af4d4cd4_4_k_cu_5ce27395_280774cuda3std6ranges3__45__cpo4swapE:
	.zero		1
.L_10:


//--------------------- .nv.constant0._ZN7cutlass13device_kernelINS_4gemm6kernel13GemmUniversalIN4cute5tupleIJiiiiEEENS1_10collective13CollectiveMmaINS1_35MainloopSm100TmaUmmaWarpSpecializedILi8ELi2ELi4ENS5_IJNS4_1CILi4EEENSA_ILi1EEESC_EEEEENS5_IJNSA_ILi256EEENSA_ILi128EEESG_EEENS_12float_e4m3_tENS5_IJlSC_lEEESI_SJ_NS4_8TiledMMAINS4_8MMA_AtomIJNS4_10MMA_TraitsINS4_25SM100_MMA_F8F6F4_2x1SM_SSEJSI_SI_fSF_SG_NS4_17integral_constantINS4_4UMMA5MajorELSQ_0EEESR_NSO_INSP_7ScaleInELSS_0EEEST_EEEEEENS4_6LayoutINS5_IJSC_SC_SC_EEENS5_IJNSA_ILi0EEESY_SY_EEEEENS5_IJNS4_10UnderscoreES11_S11_EEEEENS4_18SM100_TMA_2SM_LOADENS4_14ComposedLayoutINS4_7SwizzleILi3ELi4ELi3EEENS4_18smem_ptr_flag_bitsILi8EEENSW_INS5_IJNSA_ILi8EEESG_EEENS5_IJSG_SC_EEEEEEEvNS4_8identityENS4_28SM100_TMA_2SM_LOAD_MULTICASTES1E_vS1F_EENS_8epilogue10collective18CollectiveEpilogueINS1I_23Sm100TmaWarpSpecializedILi2ELi2ELi64ELb0ELb0EEEJNS5_IJSG_SG_SG_EEENS5_IJNSW_ISG_SC_EENSW_INSA_ILi64EEESC_EEEEESI_SJ_SI_SJ_NS1I_6fusion15FusionCallbacksIS1M_NS1S_17LinearCombinationISI_fSI_fLNS_15FloatRoundStyleE2EEES1N_S1R_JEEENS4_5SM1004TMEM4LOAD26SM100_TMEM_LOAD_32dp32b64xENS4_13SM90_TMA_LOADENS15_INS16_ILi2ELi4ELi3EEES19_NSW_INS5_IJS1A_S1P_EEENS5_IJS1P_SC_EEEEEEENS4_39AutoVectorizingCopyWithAssumedAlignmentILi128EEENS4_14SM90_TMA_STOREES27_S29_S29_EEEvvEEEEvNT_6ParamsE --------------------------
	.section	.nv.constant0._ZN7cutlass13device_kernelINS_4gemm6kernel13GemmUniversalIN4cute5tupleIJiiiiEEENS1_10collective13CollectiveMmaINS1_35MainloopSm100TmaUmmaWarpSpecializedILi8ELi2ELi4ENS5_IJNS4_1CILi4EEENSA_ILi1EEESC_EEEEENS5_IJNSA_ILi256EEENSA_ILi128EEESG_EEENS_12float_e4m3_tENS5_IJlSC_lEEESI_SJ_NS4_8TiledMMAINS4_8MMA_AtomIJNS4_10MMA_TraitsINS4_25SM100_MMA_F8F6F4_2x1SM_SSEJSI_SI_fSF_SG_NS4_17integral_constantINS4_4UMMA5MajorELSQ_0EEESR_NSO_INSP_7ScaleInELSS_0EEEST_EEEEEENS4_6LayoutINS5_IJSC_SC_SC_EEENS5_IJNSA_ILi0EEESY_SY_EEEEENS5_IJNS4_10UnderscoreES11_S11_EEEEENS4_18SM100_TMA_2SM_LOADENS4_14ComposedLayoutINS4_7SwizzleILi3ELi4ELi3EEENS4_18smem_ptr_flag_bitsILi8EEENSW_INS5_IJNSA_ILi8EEESG_EEENS5_IJSG_SC_EEEEEEEvNS4_8identityENS4_28SM100_TMA_2SM_LOAD_MULTICASTES1E_vS1F_EENS_8epilogue10collective18CollectiveEpilogueINS1I_23Sm100TmaWarpSpecializedILi2ELi2ELi64ELb0ELb0EEEJNS5_IJSG_SG_SG_EEENS5_IJNSW_ISG_SC_EENSW_INSA_ILi64EEESC_EEEEESI_SJ_SI_SJ_NS1I_6fusion15FusionCallbacksIS1M_NS1S_17LinearCombinationISI_fSI_fLNS_15FloatRoundStyleE2EEES1N_S1R_JEEENS4_5SM1004TMEM4LOAD26SM100_TMEM_LOAD_32dp32b64xENS4_13SM90_TMA_LOADENS15_INS16_ILi2ELi4ELi3EEES19_NSW_INS5_IJS1A_S1P_EEENS5_IJS1P_SC_EEEEEEENS4_39AutoVectorizingCopyWithAssumedAlignmentILi128EEENS4_14SM90_TMA_STOREES27_S29_S29_EEEvvEEEEvNT_6ParamsE,"a",@progbits
	.sectionflags	@""
	.align	4
.nv.constant0._ZN7cutlass13device_kernelINS_4gemm6kernel13GemmUniversalIN4cute5tupleIJiiiiEEENS1_10collective13CollectiveMmaINS1_35MainloopSm100TmaUmmaWarpSpecializedILi8ELi2ELi4ENS5_IJNS4_1CILi4EEENSA_ILi1EEESC_EEEEENS5_IJNSA_ILi256EEENSA_ILi128EEESG_EEENS_12float_e4m3_tENS5_IJlSC_lEEESI_SJ_NS4_8TiledMMAINS4_8MMA_AtomIJNS4_10MMA_TraitsINS4_25SM100_MMA_F8F6F4_2x1SM_SSEJSI_SI_fSF_SG_NS4_17integral_constantINS4_4UMMA5MajorELSQ_0EEESR_NSO_INSP_7ScaleInELSS_0EEEST_EEEEEENS4_6LayoutINS5_IJSC_SC_SC_EEENS5_IJNSA_ILi0EEESY_SY_EEEEENS5_IJNS4_10UnderscoreES11_S11_EEEEENS4_18SM100_TMA_2SM_LOADENS4_14ComposedLayoutINS4_7SwizzleILi3ELi4ELi3EEENS4_18smem_ptr_flag_bitsILi8EEENSW_INS5_IJNSA_ILi8EEESG_EEENS5_IJSG_SC_EEEEEEEvNS4_8identityENS4_28SM100_TMA_2SM_LOAD_MULTICASTES1E_vS1F_EENS_8epilogue10collective18CollectiveEpilogueINS1I_23Sm100TmaWarpSpecializedILi2ELi2ELi64ELb0ELb0EEEJNS5_IJSG_SG_SG_EEENS5_IJNSW_ISG_SC_EENSW_INSA_ILi64EEESC_EEEEESI_SJ_SI_SJ_NS1I_6fusion15FusionCallbacksIS1M_NS1S_17LinearCombinationISI_fSI_fLNS_15FloatRoundStyleE2EEES1N_S1R_JEEENS4_5SM1004TMEM4LOAD26SM100_TMEM_LOAD_32dp32b64xENS4_13SM90_TMA_LOADENS15_INS16_ILi2ELi4ELi3EEES19_NSW_INS5_IJS1A_S1P_EEENS5_IJS1P_SC_EEEEEEENS4_39AutoVectorizingCopyWithAssumedAlignmentILi128EEENS4_14SM90_TMA_STOREES27_S29_S29_EEEvvEEEEvNT_6ParamsE:
	.zero		2944


//--------------------- SYMBOLS --------------------------

	.type		.nv.reservedSmem.offset0,@object
	.size		.nv.reservedSmem.offset0,0x4
	.type		.nv.reservedSmem.cap,@object
	.size		.nv.reservedSmem.cap,0x4
	.type		__assertfail,@function
